// auto-generated by cutlass_sweep.sparse_gemm — config: {"arch": "sm_90", "cluster_m": 1, "cluster_n": 1, "dtype": "e4m3", "tile_k": 128, "tile_m": 256, "tile_n": 128}
#include "cutlass/cutlass.h"
#include "cutlass/gemm/collective/collective_builder.hpp"
#include "cutlass/gemm/device/gemm_universal_adapter.h"
#include "cutlass/gemm/kernel/gemm_universal.hpp"
#include "cutlass/epilogue/collective/collective_builder.hpp"

using Elem = cutlass::float_e4m3_t;
using Acc  = float;
using TileShape    = cute::Shape<cute::_256, cute::_128, cute::_128>;
using ClusterShape = cute::Shape<cute::_1, cute::_1, cute::_1>;

using CollectiveEpilogue = typename cutlass::epilogue::collective::CollectiveBuilder<
    cutlass::arch::Sm90, cutlass::arch::OpClassSparseTensorOp,
    TileShape, ClusterShape,
    cutlass::epilogue::collective::EpilogueTileAuto,
    Acc, Acc,
    Acc, cutlass::layout::ColumnMajor, 128 / cutlass::sizeof_bits<Acc>::value,
    Acc, cutlass::layout::ColumnMajor, 128 / cutlass::sizeof_bits<Acc>::value,
    cutlass::epilogue::collective::EpilogueScheduleAuto
  >::CollectiveOp;

using CollectiveMainloop = typename cutlass::gemm::collective::CollectiveBuilder<
    cutlass::arch::Sm90, cutlass::arch::OpClassSparseTensorOp,
    Elem, cutlass::layout::RowMajor, 128 / cutlass::sizeof_bits<Elem>::value,
    Elem, cutlass::layout::ColumnMajor, 128 / cutlass::sizeof_bits<Elem>::value,
    Acc,
    TileShape, ClusterShape,
    cutlass::gemm::collective::StageCountAutoCarveout<static_cast<int>(sizeof(typename CollectiveEpilogue::SharedStorage))>,
    cutlass::gemm::collective::KernelScheduleAuto
  >::CollectiveOp;

using GemmKernel = cutlass::gemm::kernel::GemmUniversal<
    cute::Shape<int,int,int,int>,
    CollectiveMainloop,
    CollectiveEpilogue
>;
using Gemm = cutlass::gemm::device::GemmUniversalAdapter<GemmKernel>;

auto* _anchor = &cutlass::device_kernel<GemmKernel>;


// ===== COMPILED SASS (sm_90a) =====

	.target	sm_90a

	.elftype	@"ET_EXEC"


//--------------------- .note.nv.tkinfo           --------------------------
	.section	.note.nv.tkinfo,"",@"SHT_NOTE"
	.sectionflags	@"SHF_NOTE_NV_TKINFO"
	.tkinfo
        /*0018*/ 	.word	0x00000002
        /*0030*/ 	.string	""
        /*0030*/ 	.string	"ptxas"
        /*0030*/ 	.string	"Cuda compilation tools, release 13.0, V13.0.88"
        /*0030*/ 	.string	"Build cuda_13.0.r13.0/compiler.36424714_0"
        /*0030*/ 	.string	"-arch sm_90a -m 64 "



//--------------------- .note.nv.cuinfo           --------------------------
	.section	.note.nv.cuinfo,"",@"SHT_NOTE"
	.sectionflags	@"SHF_NOTE_NV_CUINFO"
        /*0018*/ 	.short	0x0002
        /*001a*/ 	.short	0x005a
        /*001c*/ 	.short	0x0082
	.zero		2


//--------------------- .nv.info                  --------------------------
	.section	.nv.info,"",@"SHT_CUDA_INFO"
	.align	4


	//----- nvinfo : EIATTR_REGCOUNT
	.align		4
        /*0000*/ 	.byte	0x04, 0x2f
        /*0002*/ 	.short	(.L_12 - .L_11)
	.align		4
.L_11:
        /*0004*/ 	.word	index@(_ZN7cutlass13device_kernelINS_4gemm6kernel13GemmUniversalIN4cute5tupleIJiiiiEEENS1_10collective13CollectiveMmaINS1_43MainloopSm90TmaGmmaWarpSpecializedSparseFP8ILi6ENS5_IJNS4_1CILi1EEESB_SB_EEENS1_35KernelTmaWarpSpecializedCooperativeEEENS5_IJNSA_ILi256EEENSA_ILi128EEESG_EEENS_12float_e4m3_tENS5_IJNS4_6LayoutINS5_IJiNS5_IJNSA_ILi2EEEiEEEiEEENS5_IJlNS5_IJSB_SK_EEElEEEEENSJ_INS5_IJNS5_IJNSA_ILi64EEEiEEENS5_IJSG_iEEEiEEENS5_IJNS5_IJSG_NSA_ILi8192EEEEEENS5_IJSB_lEEElEEEEEEEESI_NS5_IJlSB_lEEENS4_8TiledMMAINS4_8MMA_AtomIJNS4_4SM904GMMA6SPARSE32GMMA_64x128x64_F32E4M3E4M3_SS_TNILNS14_7ScaleInE1ELS17_1ELNS14_9SparseSelE0EEEEEENSJ_INS5_IJSK_SB_SB_EEENS5_IJSB_NSA_ILi0EEES1C_EEEEENS5_IJNS4_10UnderscoreES1F_S1F_EEEEENS4_13SM90_TMA_LOADENS4_14ComposedLayoutINS4_7SwizzleILi2ELi4ELi3EEENS4_25smem_sparse_ptr_flag_bitsILi2ELi8EEENSJ_INS5_IJNS5_IJSB_NSA_ILi8EEEEEENS5_IJSK_SQ_EEEEEENS5_IJNS5_IJS1C_SG_EEESN_EEEEEEEvNS4_8identityES1I_NS1J_INS1K_ILi3ELi4ELi3EEENS4_18smem_ptr_flag_bitsILi8EEENSJ_INS5_IJS1O_SG_EEENS5_IJSG_SB_EEEEEEEvS1W_EENS_8epilogue10collective6detail29Sm90TmaWarpSpecializedAdapterINS26_15DefaultEpilogueIfNS5_IJSB_llEEES2A_NS25_6thread17LinearCombinationIfLi1EffLNS2B_9ScaleType4KindE0ELNS_15FloatRoundStyleE2EfEENS1_15EpilogueDefaultEEEEEvvEEEEvNT_6ParamsE)
        /*0008*/ 	.word	0x000000a8


	//----- nvinfo : EIATTR_FRAME_SIZE
	.align		4
.L_12:
        /*000c*/ 	.byte	0x04, 0x11
        /*000e*/ 	.short	(.L_14 - .L_13)
	.align		4
.L_13:
        /*0010*/ 	.word	index@(_ZN7cutlass13device_kernelINS_4gemm6kernel13GemmUniversalIN4cute5tupleIJiiiiEEENS1_10collective13CollectiveMmaINS1_43MainloopSm90TmaGmmaWarpSpecializedSparseFP8ILi6ENS5_IJNS4_1CILi1EEESB_SB_EEENS1_35KernelTmaWarpSpecializedCooperativeEEENS5_IJNSA_ILi256EEENSA_ILi128EEESG_EEENS_12float_e4m3_tENS5_IJNS4_6LayoutINS5_IJiNS5_IJNSA_ILi2EEEiEEEiEEENS5_IJlNS5_IJSB_SK_EEElEEEEENSJ_INS5_IJNS5_IJNSA_ILi64EEEiEEENS5_IJSG_iEEEiEEENS5_IJNS5_IJSG_NSA_ILi8192EEEEEENS5_IJSB_lEEElEEEEEEEESI_NS5_IJlSB_lEEENS4_8TiledMMAINS4_8MMA_AtomIJNS4_4SM904GMMA6SPARSE32GMMA_64x128x64_F32E4M3E4M3_SS_TNILNS14_7ScaleInE1ELS17_1ELNS14_9SparseSelE0EEEEEENSJ_INS5_IJSK_SB_SB_EEENS5_IJSB_NSA_ILi0EEES1C_EEEEENS5_IJNS4_10UnderscoreES1F_S1F_EEEEENS4_13SM90_TMA_LOADENS4_14ComposedLayoutINS4_7SwizzleILi2ELi4ELi3EEENS4_25smem_sparse_ptr_flag_bitsILi2ELi8EEENSJ_INS5_IJNS5_IJSB_NSA_ILi8EEEEEENS5_IJSK_SQ_EEEEEENS5_IJNS5_IJS1C_SG_EEESN_EEEEEEEvNS4_8identityES1I_NS1J_INS1K_ILi3ELi4ELi3EEENS4_18smem_ptr_flag_bitsILi8EEENSJ_INS5_IJS1O_SG_EEENS5_IJSG_SB_EEEEEEEvS1W_EENS_8epilogue10collective6detail29Sm90TmaWarpSpecializedAdapterINS26_15DefaultEpilogueIfNS5_IJSB_llEEES2A_NS25_6thread17LinearCombinationIfLi1EffLNS2B_9ScaleType4KindE0ELNS_15FloatRoundStyleE2EfEENS1_15EpilogueDefaultEEEEEvvEEEEvNT_6ParamsE)
        /*0014*/ 	.word	0x00000108


	//----- nvinfo : EIATTR_MIN_STACK_SIZE
	.align		4
.L_14:
        /*0018*/ 	.byte	0x04, 0x12
        /*001a*/ 	.short	(.L_16 - .L_15)
	.align		4
.L_15:
        /*001c*/ 	.word	index@(_ZN7cutlass13device_kernelINS_4gemm6kernel13GemmUniversalIN4cute5tupleIJiiiiEEENS1_10collective13CollectiveMmaINS1_43MainloopSm90TmaGmmaWarpSpecializedSparseFP8ILi6ENS5_IJNS4_1CILi1EEESB_SB_EEENS1_35KernelTmaWarpSpecializedCooperativeEEENS5_IJNSA_ILi256EEENSA_ILi128EEESG_EEENS_12float_e4m3_tENS5_IJNS4_6LayoutINS5_IJiNS5_IJNSA_ILi2EEEiEEEiEEENS5_IJlNS5_IJSB_SK_EEElEEEEENSJ_INS5_IJNS5_IJNSA_ILi64EEEiEEENS5_IJSG_iEEEiEEENS5_IJNS5_IJSG_NSA_ILi8192EEEEEENS5_IJSB_lEEElEEEEEEEESI_NS5_IJlSB_lEEENS4_8TiledMMAINS4_8MMA_AtomIJNS4_4SM904GMMA6SPARSE32GMMA_64x128x64_F32E4M3E4M3_SS_TNILNS14_7ScaleInE1ELS17_1ELNS14_9SparseSelE0EEEEEENSJ_INS5_IJSK_SB_SB_EEENS5_IJSB_NSA_ILi0EEES1C_EEEEENS5_IJNS4_10UnderscoreES1F_S1F_EEEEENS4_13SM90_TMA_LOADENS4_14ComposedLayoutINS4_7SwizzleILi2ELi4ELi3EEENS4_25smem_sparse_ptr_flag_bitsILi2ELi8EEENSJ_INS5_IJNS5_IJSB_NSA_ILi8EEEEEENS5_IJSK_SQ_EEEEEENS5_IJNS5_IJS1C_SG_EEESN_EEEEEEEvNS4_8identityES1I_NS1J_INS1K_ILi3ELi4ELi3EEENS4_18smem_ptr_flag_bitsILi8EEENSJ_INS5_IJS1O_SG_EEENS5_IJSG_SB_EEEEEEEvS1W_EENS_8epilogue10collective6detail29Sm90TmaWarpSpecializedAdapterINS26_15DefaultEpilogueIfNS5_IJSB_llEEES2A_NS25_6thread17LinearCombinationIfLi1EffLNS2B_9ScaleType4KindE0ELNS_15FloatRoundStyleE2EfEENS1_15EpilogueDefaultEEEEEvvEEEEvNT_6ParamsE)
        /*0020*/ 	.word	0x00000108
.L_16:


//--------------------- .nv.compat                --------------------------
	.section	.nv.compat,"",@"SHT_CUDA_COMPAT_INFO"
	.align	4
        /*0000*/ 	.byte	0x02, 0x09, 0x01, 0x00, 0x02, 0x02, 0x04, 0x00, 0x02, 0x05, 0x05, 0x00, 0x03, 0x07, 0x01, 0x01
        /*0010*/ 	.byte	0x02, 0x03, 0x01, 0x00, 0x02, 0x06, 0x01, 0x00, 0x04, 0x0b, 0x08, 0x00, 0x00, 0x00, 0x00, 0x00
        /*0020*/ 	.byte	0x00, 0x00, 0x00, 0x00


//--------------------- .nv.info._ZN7cutlass13device_kernelINS_4gemm6kernel13GemmUniversalIN4cute5tupleIJiiiiEEENS1_10collective13CollectiveMmaINS1_43MainloopSm90TmaGmmaWarpSpecializedSparseFP8ILi6ENS5_IJNS4_1CILi1EEESB_SB_EEENS1_35KernelTmaWarpSpecializedCooperativeEEENS5_IJNSA_ILi256EEENSA_ILi128EEESG_EEENS_12float_e4m3_tENS5_IJNS4_6LayoutINS5_IJiNS5_IJNSA_ILi2EEEiEEEiEEENS5_IJlNS5_IJSB_SK_EEElEEEEENSJ_INS5_IJNS5_IJNSA_ILi64EEEiEEENS5_IJSG_iEEEiEEENS5_IJNS5_IJSG_NSA_ILi8192EEEEEENS5_IJSB_lEEElEEEEEEEESI_NS5_IJlSB_lEEENS4_8TiledMMAINS4_8MMA_AtomIJNS4_4SM904GMMA6SPARSE32GMMA_64x128x64_F32E4M3E4M3_SS_TNILNS14_7ScaleInE1ELS17_1ELNS14_9SparseSelE0EEEEEENSJ_INS5_IJSK_SB_SB_EEENS5_IJSB_NSA_ILi0EEES1C_EEEEENS5_IJNS4_10UnderscoreES1F_S1F_EEEEENS4_13SM90_TMA_LOADENS4_14ComposedLayoutINS4_7SwizzleILi2ELi4ELi3EEENS4_25smem_sparse_ptr_flag_bitsILi2ELi8EEENSJ_INS5_IJNS5_IJSB_NSA_ILi8EEEEEENS5_IJSK_SQ_EEEEEENS5_IJNS5_IJS1C_SG_EEESN_EEEEEEEvNS4_8identityES1I_NS1J_INS1K_ILi3ELi4ELi3EEENS4_18smem_ptr_flag_bitsILi8EEENSJ_INS5_IJS1O_SG_EEENS5_IJSG_SB_EEEEEEEvS1W_EENS_8epilogue10collective6detail29Sm90TmaWarpSpecializedAdapterINS26_15DefaultEpilogueIfNS5_IJSB_llEEES2A_NS25_6thread17LinearCombinationIfLi1EffLNS2B_9ScaleType4KindE0ELNS_15FloatRoundStyleE2EfEENS1_15EpilogueDefaultEEEEEvvEEEEvNT_6ParamsE --------------------------
	.section	.nv.info._ZN7cutlass13device_kernelINS_4gemm6kernel13GemmUniversalIN4cute5tupleIJiiiiEEENS1_10collective13CollectiveMmaINS1_43MainloopSm90TmaGmmaWarpSpecializedSparseFP8ILi6ENS5_IJNS4_1CILi1EEESB_SB_EEENS1_35KernelTmaWarpSpecializedCooperativeEEENS5_IJNSA_ILi256EEENSA_ILi128EEESG_EEENS_12float_e4m3_tENS5_IJNS4_6LayoutINS5_IJiNS5_IJNSA_ILi2EEEiEEEiEEENS5_IJlNS5_IJSB_SK_EEElEEEEENSJ_INS5_IJNS5_IJNSA_ILi64EEEiEEENS5_IJSG_iEEEiEEENS5_IJNS5_IJSG_NSA_ILi8192EEEEEENS5_IJSB_lEEElEEEEEEEESI_NS5_IJlSB_lEEENS4_8TiledMMAINS4_8MMA_AtomIJNS4_4SM904GMMA6SPARSE32GMMA_64x128x64_F32E4M3E4M3_SS_TNILNS14_7ScaleInE1ELS17_1ELNS14_9SparseSelE0EEEEEENSJ_INS5_IJSK_SB_SB_EEENS5_IJSB_NSA_ILi0EEES1C_EEEEENS5_IJNS4_10UnderscoreES1F_S1F_EEEEENS4_13SM90_TMA_LOADENS4_14ComposedLayoutINS4_7SwizzleILi2ELi4ELi3EEENS4_25smem_sparse_ptr_flag_bitsILi2ELi8EEENSJ_INS5_IJNS5_IJSB_NSA_ILi8EEEEEENS5_IJSK_SQ_EEEEEENS5_IJNS5_IJS1C_SG_EEESN_EEEEEEEvNS4_8identityES1I_NS1J_INS1K_ILi3ELi4ELi3EEENS4_18smem_ptr_flag_bitsILi8EEENSJ_INS5_IJS1O_SG_EEENS5_IJSG_SB_EEEEEEEvS1W_EENS_8epilogue10collective6detail29Sm90TmaWarpSpecializedAdapterINS26_15DefaultEpilogueIfNS5_IJSB_llEEES2A_NS25_6thread17LinearCombinationIfLi1EffLNS2B_9ScaleType4KindE0ELNS_15FloatRoundStyleE2EfEENS1_15EpilogueDefaultEEEEEvvEEEEvNT_6ParamsE,"",@"SHT_CUDA_INFO"
	.sectionflags	@""
	.align	4


	//----- nvinfo : EIATTR_CUDA_API_VERSION
	.align		4
        /*0000*/ 	.byte	0x04, 0x37
        /*0002*/ 	.short	(.L_18 - .L_17)
.L_17:
        /*0004*/ 	.word	0x00000082


	//----- nvinfo : EIATTR_KPARAM_INFO
	.align		4
.L_18:
        /*0008*/ 	.byte	0x04, 0x17
        /*000a*/ 	.short	(.L_20 - .L_19)
.L_19:
        /*000c*/ 	.word	0x00000000
        /*0010*/ 	.short	0x0000
        /*0012*/ 	.short	0x0070
        /*0014*/ 	.byte	0x00, 0xf0, 0x01, 0x14


	//----- nvinfo : EIATTR_SPARSE_MMA_MASK
	.align		4
.L_20:
        /*0018*/ 	.byte	0x03, 0x50
        /*001a*/ 	.short	0x0001


	//----- nvinfo : EIATTR_MAXREG_COUNT
	.align		4
        /*001c*/ 	.byte	0x03, 0x1b
        /*001e*/ 	.short	0x00a8


	//----- nvinfo : EIATTR_NUM_BARRIERS
	.align		4
        /*0020*/ 	.byte	0x02, 0x4c
        /*0022*/ 	.byte	0x01
	.zero		1


	//----- nvinfo : EIATTR_ANNOTATIONS
	.align		4
        /*0024*/ 	.byte	0x04, 0x55
        /*0026*/ 	.short	(.L_22 - .L_21)


	//   ....[0]....
.L_21:
        /*0028*/ 	.word	0x00000001
        /*002c*/ 	.byte	0x00, 0x06, 0x00, 0x00, 0x01, 0x00, 0x00, 0x00, 0x20, 0x06, 0x00, 0x00, 0x01, 0x00, 0x00, 0x00
        /* <DEDUP_REMOVED lines=202> */
        /*0cdc*/ 	.byte	0xd0, 0xe2, 0x00, 0x00


	//----- nvinfo : EIATTR_MERCURY_ISA_VERSION
	.align		4
.L_22:
        /*0ce0*/ 	.byte	0x03, 0x5f
        /*0ce2*/ 	.short	0x0101


	//----- nvinfo : EIATTR_INT_WARP_WIDE_INSTR_OFFSETS
	.align		4
        /*0ce4*/ 	.byte	0x04, 0x31
        /*0ce6*/ 	.short	(.L_24 - .L_23)


	//   ....[0]....
.L_23:
        /*0ce8*/ 	.word	0x000004d0


	//   ....[1]....
        /*0cec*/ 	.word	0x000004e0


	//   ....[2]....
        /*0cf0*/ 	.word	0x00000610


	//----- nvinfo : EIATTR_COOP_GROUP_MASK_REGIDS
	.align		4
.L_24:
        /*0cf4*/ 	.byte	0x04, 0x29
        /*0cf6*/ 	.short	(.L_26 - .L_25)


	//   ....[0]....
.L_25:
        /*0cf8*/ 	.word	0xffffffff


	//   ....[1]....
        /*0cfc*/ 	.word	0xffffffff


	//   ....[2]....
        /*0d00*/ 	.word	0xffffffff


	//   ....[3]....
        /*0d04*/ 	.word	0xffffffff


	//   ....[4]....
        /*0d08*/ 	.word	0xffffffff


	//----- nvinfo : EIATTR_COOP_GROUP_INSTR_OFFSETS
	.align		4
.L_26:
        /*0d0c*/ 	.byte	0x04, 0x28
        /*0d0e*/ 	.short	(.L_28 - .L_27)


	//   ....[0]....
.L_27:
        /*0d10*/ 	.word	0x00000070


	//   ....[1]....
        /*0d14*/ 	.word	0x00000080


	//   ....[2]....
        /*0d18*/ 	.word	0x000001d0


	//   ....[3]....
        /*0d1c*/ 	.word	0x00000420


	//   ....[4]....
        /*0d20*/ 	.word	0x000016d0


	//----- nvinfo : EIATTR_REG_RECONFIG
	.align		4
.L_28:
        /*0d24*/ 	.byte	0x01, 0x54
	.zero		2


	//----- nvinfo : EIATTR_MBARRIER_INSTR_OFFSETS
	.align		4
        /*0d28*/ 	.byte	0x04, 0x39
        /*0d2a*/ 	.short	(.L_30 - .L_29)


	//   ....[0]....
.L_29:
        /*0d2c*/ 	.word	0x00000350
        /*0d30*/ 	.word	0x000000ff
        /*0d34*/ 	.word	0x00000000
        /*0d38*/ 	.short	0x0100
        /*0d3a*/ 	.byte	0x09
	.zero		1


	//   ....[1]....
        /*0d3c*/ 	.word	0x00000360
        /*0d40*/ 	.word	0x000000ff
        /*0d44*/ 	.word	0x00000030
        /*0d48*/ 	.short	0x0100
        /*0d4a*/ 	.byte	0x09
	.zero		1


	//   ....[2]....
        /*0d4c*/ 	.word	0x00000370
        /*0d50*/ 	.word	0x000000ff
        /*0d54*/ 	.word	0x00000008
        /*0d58*/ 	.short	0x0100
        /*0d5a*/ 	.byte	0x09
	.zero		1


	//   ....[3]....
        /*0d5c*/ 	.word	0x00000380
        /*0d60*/ 	.word	0x000000ff
        /*0d64*/ 	.word	0x00000038
        /*0d68*/ 	.short	0x0100
        /*0d6a*/ 	.byte	0x09
	.zero		1


	//   ....[4]....
        /*0d6c*/ 	.word	0x00000390
        /*0d70*/ 	.word	0x000000ff
        /*0d74*/ 	.word	0x00000010
        /*0d78*/ 	.short	0x0100
        /*0d7a*/ 	.byte	0x09
	.zero		1


	//   ....[5]....
        /*0d7c*/ 	.word	0x000003a0
        /*0d80*/ 	.word	0x000000ff
        /*0d84*/ 	.word	0x00000040
        /*0d88*/ 	.short	0x0100
        /*0d8a*/ 	.byte	0x09
	.zero		1


	//   ....[6]....
        /*0d8c*/ 	.word	0x000003b0
        /*0d90*/ 	.word	0x000000ff
        /*0d94*/ 	.word	0x00000018
        /*0d98*/ 	.short	0x0100
        /*0d9a*/ 	.byte	0x09
	.zero		1


	//   ....[7]....
        /*0d9c*/ 	.word	0x000003c0
        /*0da0*/ 	.word	0x000000ff
        /*0da4*/ 	.word	0x00000048
        /*0da8*/ 	.short	0x0100
        /*0daa*/ 	.byte	0x09
	.zero		1


	//   ....[8]....
        /*0dac*/ 	.word	0x000003d0
        /*0db0*/ 	.word	0x000000ff
        /*0db4*/ 	.word	0x00000020
        /*0db8*/ 	.short	0x0100
        /*0dba*/ 	.byte	0x09
	.zero		1


	//   ....[9]....
        /*0dbc*/ 	.word	0x000003e0
        /*0dc0*/ 	.word	0x000000ff
        /*0dc4*/ 	.word	0x00000050
        /*0dc8*/ 	.short	0x0100
        /*0dca*/ 	.byte	0x09
	.zero		1


	//   ....[10]....
        /*0dcc*/ 	.word	0x000003f0
        /*0dd0*/ 	.word	0x000000ff
        /*0dd4*/ 	.word	0x00000028
        /*0dd8*/ 	.short	0x0100
        /*0dda*/ 	.byte	0x09
	.zero		1


	//   ....[11]....
        /*0ddc*/ 	.word	0x00000400
        /*0de0*/ 	.word	0x000000ff
        /*0de4*/ 	.word	0x00000058
        /*0de8*/ 	.short	0x0100
        /*0dea*/ 	.byte	0x09
	.zero		1


	//   ....[12]....
        /*0dec*/ 	.word	0x00000640
        /*0df0*/ 	.word	0x000000ff
        /*0df4*/ 	.word	0x00000070
        /*0df8*/ 	.short	0x0100
        /*0dfa*/ 	.byte	0x06
	.zero		1


	//   ....[13]....
        /*0dfc*/ 	.word	0x00000650
        /*0e00*/ 	.word	0x000000ff
        /*0e04*/ 	.word	0x00000078
        /*0e08*/ 	.short	0x0100
        /*0e0a*/ 	.byte	0x06
	.zero		1


	//   ....[14]....
        /*0e0c*/ 	.word	0x00001c20
        /*0e10*/ 	.word	0x000000ff
        /*0e14*/ 	.word	0x00000000
        /*0e18*/ 	.short	0x010a
        /*0e1a*/ 	.byte	0x08
	.zero		1


	//   ....[15]....
        /*0e1c*/ 	.word	0x00001c60
        /*0e20*/ 	.word	0x000000ff
        /*0e24*/ 	.word	0x00000000
        /*0e28*/ 	.short	0x010a
        /*0e2a*/ 	.byte	0x08
	.zero		1


	//   ....[16]....
        /*0e2c*/ 	.word	0x00002e60
        /*0e30*/ 	.word	0x000000ff
        /*0e34*/ 	.word	0x00000000
        /*0e38*/ 	.short	0x0101
        /*0e3a*/ 	.byte	0x07
	.zero		1


	//   ....[17]....
        /*0e3c*/ 	.word	0x0000dda0
        /*0e40*/ 	.word	0x0000000d
        /*0e44*/ 	.word	0x00000030
        /*0e48*/ 	.short	0x010a
        /*0e4a*/ 	.byte	0x3f
	.zero		1


	//   ....[18]....
        /*0e4c*/ 	.word	0x0000e210
        /*0e50*/ 	.word	0x00000004
        /*0e54*/ 	.word	0x00000078
        /*0e58*/ 	.short	0x0101
        /*0e5a*/ 	.byte	0x3f
	.zero		1


	//   ....[19]....
        /*0e5c*/ 	.word	0x0000e980
        /*0e60*/ 	.word	0x00000007
        /*0e64*/ 	.word	0x00000000
        /*0e68*/ 	.short	0x010a
        /*0e6a*/ 	.byte	0x3f
	.zero		1


	//   ....[20]....
        /*0e6c*/ 	.word	0x0000ea00
        /*0e70*/ 	.word	0x00000009
        /*0e74*/ 	.word	0x00000000
        /*0e78*/ 	.short	0x010a
        /*0e7a*/ 	.byte	0x3f
	.zero		1


	//   ....[21]....
        /*0e7c*/ 	.word	0x0000ea90
        /*0e80*/ 	.word	0x00000006
        /*0e84*/ 	.word	0x00000000
        /*0e88*/ 	.short	0x010a
        /*0e8a*/ 	.byte	0x3f
	.zero		1


	//   ....[22]....
        /*0e8c*/ 	.word	0x0000eb20
        /*0e90*/ 	.word	0x00000009
        /*0e94*/ 	.word	0x00000000
        /*0e98*/ 	.short	0x010a
        /*0e9a*/ 	.byte	0x3f
	.zero		1


	//   ....[23]....
        /*0e9c*/ 	.word	0x0000ebb0
        /*0ea0*/ 	.word	0x00000006
        /*0ea4*/ 	.word	0x00000000
        /*0ea8*/ 	.short	0x010a
        /*0eaa*/ 	.byte	0x3f
	.zero		1


	//   ....[24]....
        /*0eac*/ 	.word	0x0000ec40
        /*0eb0*/ 	.word	0x00000003
        /*0eb4*/ 	.word	0x00000000
        /*0eb8*/ 	.short	0x010a
        /*0eba*/ 	.byte	0x3f
	.zero		1


	//   ....[25]....
        /*0ebc*/ 	.word	0x0000ecb0
        /*0ec0*/ 	.word	0x00000099
        /*0ec4*/ 	.word	0x00000000
        /*0ec8*/ 	.short	0x010a
        /*0eca*/ 	.byte	0x3f
	.zero		1


	//   ....[26]....
        /*0ecc*/ 	.word	0x0000ed80
        /*0ed0*/ 	.word	0x0000000d
        /*0ed4*/ 	.word	0x00000030
        /*0ed8*/ 	.short	0x010a
        /*0eda*/ 	.byte	0x3f
	.zero		1


	//   ....[27]....
        /*0edc*/ 	.word	0x0000ee60
        /*0ee0*/ 	.word	0x00000007
        /*0ee4*/ 	.word	0x00000000
        /*0ee8*/ 	.short	0x010a
        /*0eea*/ 	.byte	0x3f
	.zero		1


	//   ....[28]....
        /*0eec*/ 	.word	0x0000eeb0
        /*0ef0*/ 	.word	0x00000009
        /*0ef4*/ 	.word	0x00000000
        /*0ef8*/ 	.short	0x010a
        /*0efa*/ 	.byte	0x3f
	.zero		1


	//   ....[29]....
        /*0efc*/ 	.word	0x0000ef00
        /*0f00*/ 	.word	0x00000006
        /*0f04*/ 	.word	0x00000000
        /*0f08*/ 	.short	0x010a
        /*0f0a*/ 	.byte	0x3f
	.zero		1


	//   ....[30]....
        /*0f0c*/ 	.word	0x0000ef50
        /*0f10*/ 	.word	0x00000009
        /*0f14*/ 	.word	0x00000000
        /*0f18*/ 	.short	0x010a
        /*0f1a*/ 	.byte	0x3f
	.zero		1


	//   ....[31]....
        /*0f1c*/ 	.word	0x0000efa0
        /*0f20*/ 	.word	0x00000006
        /*0f24*/ 	.word	0x00000000
        /*0f28*/ 	.short	0x010a
        /*0f2a*/ 	.byte	0x3f
	.zero		1


	//----- nvinfo : EIATTR_NUM_MBARRIERS
	.align		4
.L_30:
        /*0f2c*/ 	.byte	0x03, 0x38
        /*0f2e*/ 	.short	0x000e


	//----- nvinfo : EIATTR_EXIT_INSTR_OFFSETS
	.align		4
        /*0f30*/ 	.byte	0x04, 0x1c
        /*0f32*/ 	.short	(.L_32 - .L_31)


	//   ....[0]....
.L_31:
        /*0f34*/ 	.word	0x000006b0


	//   ....[1]....
        /*0f38*/ 	.word	0x00001000


	//   ....[2]....
        /*0f3c*/ 	.word	0x0000d3b0


	//   ....[3]....
        /*0f40*/ 	.word	0x0000da00


	//   ....[4]....
        /*0f44*/ 	.word	0x0000ec90


	//----- nvinfo : EIATTR_MAX_THREADS
	.align		4
.L_32:
        /*0f48*/ 	.byte	0x04, 0x05
        /*0f4a*/ 	.short	(.L_34 - .L_33)
.L_33:
        /*0f4c*/ 	.word	0x00000180
        /*0f50*/ 	.word	0x00000001
        /*0f54*/ 	.word	0x00000001


	//----- nvinfo : EIATTR_CRS_STACK_SIZE
	.align		4
.L_34:
        /*0f58*/ 	.byte	0x04, 0x1e
        /*0f5a*/ 	.short	(.L_36 - .L_35)
.L_35:
        /*0f5c*/ 	.word	0x00000000


	//----- nvinfo : EIATTR_CBANK_PARAM_SIZE
	.align		4
.L_36:
        /*0f60*/ 	.byte	0x03, 0x19
        /*0f62*/ 	.short	0x0570


	//----- nvinfo : EIATTR_PARAM_CBANK
	.align		4
        /*0f64*/ 	.byte	0x04, 0x0a
        /*0f66*/ 	.short	(.L_38 - .L_37)
	.align		4
.L_37:
        /*0f68*/ 	.word	index@(.nv.constant0._ZN7cutlass13device_kernelINS_4gemm6kernel13GemmUniversalIN4cute5tupleIJiiiiEEENS1_10collective13CollectiveMmaINS1_43MainloopSm90TmaGmmaWarpSpecializedSparseFP8ILi6ENS5_IJNS4_1CILi1EEESB_SB_EEENS1_35KernelTmaWarpSpecializedCooperativeEEENS5_IJNSA_ILi256EEENSA_ILi128EEESG_EEENS_12float_e4m3_tENS5_IJNS4_6LayoutINS5_IJiNS5_IJNSA_ILi2EEEiEEEiEEENS5_IJlNS5_IJSB_SK_EEElEEEEENSJ_INS5_IJNS5_IJNSA_ILi64EEEiEEENS5_IJSG_iEEEiEEENS5_IJNS5_IJSG_NSA_ILi8192EEEEEENS5_IJSB_lEEElEEEEEEEESI_NS5_IJlSB_lEEENS4_8TiledMMAINS4_8MMA_AtomIJNS4_4SM904GMMA6SPARSE32GMMA_64x128x64_F32E4M3E4M3_SS_TNILNS14_7ScaleInE1ELS17_1ELNS14_9SparseSelE0EEEEEENSJ_INS5_IJSK_SB_SB_EEENS5_IJSB_NSA_ILi0EEES1C_EEEEENS5_IJNS4_10UnderscoreES1F_S1F_EEEEENS4_13SM90_TMA_LOADENS4_14ComposedLayoutINS4_7SwizzleILi2ELi4ELi3EEENS4_25smem_sparse_ptr_flag_bitsILi2ELi8EEENSJ_INS5_IJNS5_IJSB_NSA_ILi8EEEEEENS5_IJSK_SQ_EEEEEENS5_IJNS5_IJS1C_SG_EEESN_EEEEEEEvNS4_8identityES1I_NS1J_INS1K_ILi3ELi4ELi3EEENS4_18smem_ptr_flag_bitsILi8EEENSJ_INS5_IJS1O_SG_EEENS5_IJSG_SB_EEEEEEEvS1W_EENS_8epilogue10collective6detail29Sm90TmaWarpSpecializedAdapterINS26_15DefaultEpilogueIfNS5_IJSB_llEEES2A_NS25_6thread17LinearCombinationIfLi1EffLNS2B_9ScaleType4KindE0ELNS_15FloatRoundStyleE2EfEENS1_15EpilogueDefaultEEEEEvvEEEEvNT_6ParamsE)
        /*0f6c*/ 	.short	0x0210
        /*0f6e*/ 	.short	0x0570


	//----- nvinfo : EIATTR_SW_WAR
	.align		4
.L_38:
        /*0f70*/ 	.byte	0x04, 0x36
        /*0f72*/ 	.short	(.L_40 - .L_39)
.L_39:
        /*0f74*/ 	.word	0x00000008
.L_40:


//--------------------- .nv.callgraph             --------------------------
	.section	.nv.callgraph,"",@"SHT_CUDA_CALLGRAPH"
	.align	4
	.sectionentsize	8
	.align		4
        /*0000*/ 	.word	0x00000000
	.align		4
        /*0004*/ 	.word	0xffffffff
	.align		4
        /*0008*/ 	.word	0x00000000
	.align		4
        /*000c*/ 	.word	0xfffffffe
	.align		4
        /*0010*/ 	.word	0x00000000
	.align		4
        /*0014*/ 	.word	0xfffffffd
	.align		4
        /*0018*/ 	.word	0x00000000
	.align		4
        /*001c*/ 	.word	0xfffffffc


//--------------------- .nv.constant4             --------------------------
	.section	.nv.constant4,"a",@progbits
	.align	8
	.align		8
.nv.constant4:
        /*0000*/ 	.dword	_ZN39_INTERNAL_2bbd903a_4_k_cu_d5ff59e1_27944cuda3std3__45__cpo5beginE
	.align		8
        /*0008*/ 	.dword	_ZN39_INTERNAL_2bbd903a_4_k_cu_d5ff59e1_27944cuda3std3__45__cpo3endE
	.align		8
        /*0010*/ 	.dword	_ZN39_INTERNAL_2bbd903a_4_k_cu_d5ff59e1_27944cuda3std3__45__cpo6cbeginE
	.align		8
        /*0018*/ 	.dword	_ZN39_INTERNAL_2bbd903a_4_k_cu_d5ff59e1_27944cuda3std3__45__cpo4cendE
	.align		8
        /*0020*/ 	.dword	_ZN39_INTERNAL_2bbd903a_4_k_cu_d5ff59e1_27944cuda3std3__441_GLOBAL__N__2bbd903a_4_k_cu_d5ff59e1_27946ignoreE
	.align		8
        /*0028*/ 	.dword	_ZN39_INTERNAL_2bbd903a_4_k_cu_d5ff59e1_27944cuda3std3__419piecewise_constructE
	.align		8
        /*0030*/ 	.dword	_ZN39_INTERNAL_2bbd903a_4_k_cu_d5ff59e1_27944cuda3std3__48in_placeE
	.align		8
        /*0038*/ 	.dword	_ZN39_INTERNAL_2bbd903a_4_k_cu_d5ff59e1_27944cuda3std6ranges3__45__cpo4swapE
	.align		8
        /*0040*/ 	.dword	_ZN39_INTERNAL_2bbd903a_4_k_cu_d5ff59e1_27944cuda3std6ranges3__45__cpo9iter_moveE
	.align		8
        /*0048*/ 	.dword	_ZN39_INTERNAL_2bbd903a_4_k_cu_d5ff59e1_27944cute7productE
	.align		8
        /*0050*/ 	.dword	_ZN39_INTERNAL_2bbd903a_4_k_cu_d5ff59e1_27944cute1_E


//--------------------- .text._ZN7cutlass13device_kernelINS_4gemm6kernel13GemmUniversalIN4cute5tupleIJiiiiEEENS1_10collective13CollectiveMmaINS1_43MainloopSm90TmaGmmaWarpSpecializedSparseFP8ILi6ENS5_IJNS4_1CILi1EEESB_SB_EEENS1_35KernelTmaWarpSpecializedCooperativeEEENS5_IJNSA_ILi256EEENSA_ILi128EEESG_EEENS_12float_e4m3_tENS5_IJNS4_6LayoutINS5_IJiNS5_IJNSA_ILi2EEEiEEEiEEENS5_IJlNS5_IJSB_SK_EEElEEEEENSJ_INS5_IJNS5_IJNSA_ILi64EEEiEEENS5_IJSG_iEEEiEEENS5_IJNS5_IJSG_NSA_ILi8192EEEEEENS5_IJSB_lEEElEEEEEEEESI_NS5_IJlSB_lEEENS4_8TiledMMAINS4_8MMA_AtomIJNS4_4SM904GMMA6SPARSE32GMMA_64x128x64_F32E4M3E4M3_SS_TNILNS14_7ScaleInE1ELS17_1ELNS14_9SparseSelE0EEEEEENSJ_INS5_IJSK_SB_SB_EEENS5_IJSB_NSA_ILi0EEES1C_EEEEENS5_IJNS4_10UnderscoreES1F_S1F_EEEEENS4_13SM90_TMA_LOADENS4_14ComposedLayoutINS4_7SwizzleILi2ELi4ELi3EEENS4_25smem_sparse_ptr_flag_bitsILi2ELi8EEENSJ_INS5_IJNS5_IJSB_NSA_ILi8EEEEEENS5_IJSK_SQ_EEEEEENS5_IJNS5_IJS1C_SG_EEESN_EEEEEEEvNS4_8identityES1I_NS1J_INS1K_ILi3ELi4ELi3EEENS4_18smem_ptr_flag_bitsILi8EEENSJ_INS5_IJS1O_SG_EEENS5_IJSG_SB_EEEEEEEvS1W_EENS_8epilogue10collective6detail29Sm90TmaWarpSpecializedAdapterINS26_15DefaultEpilogueIfNS5_IJSB_llEEES2A_NS25_6thread17LinearCombinationIfLi1EffLNS2B_9ScaleType4KindE0ELNS_15FloatRoundStyleE2EfEENS1_15EpilogueDefaultEEEEEvvEEEEvNT_6ParamsE --------------------------
	.section	.text._ZN7cutlass13device_kernelINS_4gemm6kernel13GemmUniversalIN4cute5tupleIJiiiiEEENS1_10collective13CollectiveMmaINS1_43MainloopSm90TmaGmmaWarpSpecializedSparseFP8ILi6ENS5_IJNS4_1CILi1EEESB_SB_EEENS1_35KernelTmaWarpSpecializedCooperativeEEENS5_IJNSA_ILi256EEENSA_ILi128EEESG_EEENS_12float_e4m3_tENS5_IJNS4_6LayoutINS5_IJiNS5_IJNSA_ILi2EEEiEEEiEEENS5_IJlNS5_IJSB_SK_EEElEEEEENSJ_INS5_IJNS5_IJNSA_ILi64EEEiEEENS5_IJSG_iEEEiEEENS5_IJNS5_IJSG_NSA_ILi8192EEEEEENS5_IJSB_lEEElEEEEEEEESI_NS5_IJlSB_lEEENS4_8TiledMMAINS4_8MMA_AtomIJNS4_4SM904GMMA6SPARSE32GMMA_64x128x64_F32E4M3E4M3_SS_TNILNS14_7ScaleInE1ELS17_1ELNS14_9SparseSelE0EEEEEENSJ_INS5_IJSK_SB_SB_EEENS5_IJSB_NSA_ILi0EEES1C_EEEEENS5_IJNS4_10UnderscoreES1F_S1F_EEEEENS4_13SM90_TMA_LOADENS4_14ComposedLayoutINS4_7SwizzleILi2ELi4ELi3EEENS4_25smem_sparse_ptr_flag_bitsILi2ELi8EEENSJ_INS5_IJNS5_IJSB_NSA_ILi8EEEEEENS5_IJSK_SQ_EEEEEENS5_IJNS5_IJS1C_SG_EEESN_EEEEEEEvNS4_8identityES1I_NS1J_INS1K_ILi3ELi4ELi3EEENS4_18smem_ptr_flag_bitsILi8EEENSJ_INS5_IJS1O_SG_EEENS5_IJSG_SB_EEEEEEEvS1W_EENS_8epilogue10collective6detail29Sm90TmaWarpSpecializedAdapterINS26_15DefaultEpilogueIfNS5_IJSB_llEEES2A_NS25_6thread17LinearCombinationIfLi1EffLNS2B_9ScaleType4KindE0ELNS_15FloatRoundStyleE2EfEENS1_15EpilogueDefaultEEEEEvvEEEEvNT_6ParamsE,"ax",@progbits
	.align	128
.text._ZN7cutlass13device_kernelINS_4gemm6kernel13GemmUniversalIN4cute5tupleIJiiiiEEENS1_10collective13CollectiveMmaINS1_43MainloopSm90TmaGmmaWarpSpecializedSparseFP8ILi6ENS5_IJNS4_1CILi1EEESB_SB_EEENS1_35KernelTmaWarpSpecializedCooperativeEEENS5_IJNSA_ILi256EEENSA_ILi128EEESG_EEENS_12float_e4m3_tENS5_IJNS4_6LayoutINS5_IJiNS5_IJNSA_ILi2EEEiEEEiEEENS5_IJlNS5_IJSB_SK_EEElEEEEENSJ_INS5_IJNS5_IJNSA_ILi64EEEiEEENS5_IJSG_iEEEiEEENS5_IJNS5_IJSG_NSA_ILi8192EEEEEENS5_IJSB_lEEElEEEEEEEESI_NS5_IJlSB_lEEENS4_8TiledMMAINS4_8MMA_AtomIJNS4_4SM904GMMA6SPARSE32GMMA_64x128x64_F32E4M3E4M3_SS_TNILNS14_7ScaleInE1ELS17_1ELNS14_9SparseSelE0EEEEEENSJ_INS5_IJSK_SB_SB_EEENS5_IJSB_NSA_ILi0EEES1C_EEEEENS5_IJNS4_10UnderscoreES1F_S1F_EEEEENS4_13SM90_TMA_LOADENS4_14ComposedLayoutINS4_7SwizzleILi2ELi4ELi3EEENS4_25smem_sparse_ptr_flag_bitsILi2ELi8EEENSJ_INS5_IJNS5_IJSB_NSA_ILi8EEEEEENS5_IJSK_SQ_EEEEEENS5_IJNS5_IJS1C_SG_EEESN_EEEEEEEvNS4_8identityES1I_NS1J_INS1K_ILi3ELi4ELi3EEENS4_18smem_ptr_flag_bitsILi8EEENSJ_INS5_IJS1O_SG_EEENS5_IJSG_SB_EEEEEEEvS1W_EENS_8epilogue10collective6detail29Sm90TmaWarpSpecializedAdapterINS26_15DefaultEpilogueIfNS5_IJSB_llEEES2A_NS25_6thread17LinearCombinationIfLi1EffLNS2B_9ScaleType4KindE0ELNS_15FloatRoundStyleE2EfEENS1_15EpilogueDefaultEEEEEvvEEEEvNT_6ParamsE:
        .type           _ZN7cutlass13device_kernelINS_4gemm6kernel13GemmUniversalIN4cute5tupleIJiiiiEEENS1_10collective13CollectiveMmaINS1_43MainloopSm90TmaGmmaWarpSpecializedSparseFP8ILi6ENS5_IJNS4_1CILi1EEESB_SB_EEENS1_35KernelTmaWarpSpecializedCooperativeEEENS5_IJNSA_ILi256EEENSA_ILi128EEESG_EEENS_12float_e4m3_tENS5_IJNS4_6LayoutINS5_IJiNS5_IJNSA_ILi2EEEiEEEiEEENS5_IJlNS5_IJSB_SK_EEElEEEEENSJ_INS5_IJNS5_IJNSA_ILi64EEEiEEENS5_IJSG_iEEEiEEENS5_IJNS5_IJSG_NSA_ILi8192EEEEEENS5_IJSB_lEEElEEEEEEEESI_NS5_IJlSB_lEEENS4_8TiledMMAINS4_8MMA_AtomIJNS4_4SM904GMMA6SPARSE32GMMA_64x128x64_F32E4M3E4M3_SS_TNILNS14_7ScaleInE1ELS17_1ELNS14_9SparseSelE0EEEEEENSJ_INS5_IJSK_SB_SB_EEENS5_IJSB_NSA_ILi0EEES1C_EEEEENS5_IJNS4_10UnderscoreES1F_S1F_EEEEENS4_13SM90_TMA_LOADENS4_14ComposedLayoutINS4_7SwizzleILi2ELi4ELi3EEENS4_25smem_sparse_ptr_flag_bitsILi2ELi8EEENSJ_INS5_IJNS5_IJSB_NSA_ILi8EEEEEENS5_IJSK_SQ_EEEEEENS5_IJNS5_IJS1C_SG_EEESN_EEEEEEEvNS4_8identityES1I_NS1J_INS1K_ILi3ELi4ELi3EEENS4_18smem_ptr_flag_bitsILi8EEENSJ_INS5_IJS1O_SG_EEENS5_IJSG_SB_EEEEEEEvS1W_EENS_8epilogue10collective6detail29Sm90TmaWarpSpecializedAdapterINS26_15DefaultEpilogueIfNS5_IJSB_llEEES2A_NS25_6thread17LinearCombinationIfLi1EffLNS2B_9ScaleType4KindE0ELNS_15FloatRoundStyleE2EfEENS1_15EpilogueDefaultEEEEEvvEEEEvNT_6ParamsE,@function
        .size           _ZN7cutlass13device_kernelINS_4gemm6kernel13GemmUniversalIN4cute5tupleIJiiiiEEENS1_10collective13CollectiveMmaINS1_43MainloopSm90TmaGmmaWarpSpecializedSparseFP8ILi6ENS5_IJNS4_1CILi1EEESB_SB_EEENS1_35KernelTmaWarpSpecializedCooperativeEEENS5_IJNSA_ILi256EEENSA_ILi128EEESG_EEENS_12float_e4m3_tENS5_IJNS4_6LayoutINS5_IJiNS5_IJNSA_ILi2EEEiEEEiEEENS5_IJlNS5_IJSB_SK_EEElEEEEENSJ_INS5_IJNS5_IJNSA_ILi64EEEiEEENS5_IJSG_iEEEiEEENS5_IJNS5_IJSG_NSA_ILi8192EEEEEENS5_IJSB_lEEElEEEEEEEESI_NS5_IJlSB_lEEENS4_8TiledMMAINS4_8MMA_AtomIJNS4_4SM904GMMA6SPARSE32GMMA_64x128x64_F32E4M3E4M3_SS_TNILNS14_7ScaleInE1ELS17_1ELNS14_9SparseSelE0EEEEEENSJ_INS5_IJSK_SB_SB_EEENS5_IJSB_NSA_ILi0EEES1C_EEEEENS5_IJNS4_10UnderscoreES1F_S1F_EEEEENS4_13SM90_TMA_LOADENS4_14ComposedLayoutINS4_7SwizzleILi2ELi4ELi3EEENS4_25smem_sparse_ptr_flag_bitsILi2ELi8EEENSJ_INS5_IJNS5_IJSB_NSA_ILi8EEEEEENS5_IJSK_SQ_EEEEEENS5_IJNS5_IJS1C_SG_EEESN_EEEEEEEvNS4_8identityES1I_NS1J_INS1K_ILi3ELi4ELi3EEENS4_18smem_ptr_flag_bitsILi8EEENSJ_INS5_IJS1O_SG_EEENS5_IJSG_SB_EEEEEEEvS1W_EENS_8epilogue10collective6detail29Sm90TmaWarpSpecializedAdapterINS26_15DefaultEpilogueIfNS5_IJSB_llEEES2A_NS25_6thread17LinearCombinationIfLi1EffLNS2B_9ScaleType4KindE0ELNS_15FloatRoundStyleE2EfEENS1_15EpilogueDefaultEEEEEvvEEEEvNT_6ParamsE,(.L_x_319 - _ZN7cutlass13device_kernelINS_4gemm6kernel13GemmUniversalIN4cute5tupleIJiiiiEEENS1_10collective13CollectiveMmaINS1_43MainloopSm90TmaGmmaWarpSpecializedSparseFP8ILi6ENS5_IJNS4_1CILi1EEESB_SB_EEENS1_35KernelTmaWarpSpecializedCooperativeEEENS5_IJNSA_ILi256EEENSA_ILi128EEESG_EEENS_12float_e4m3_tENS5_IJNS4_6LayoutINS5_IJiNS5_IJNSA_ILi2EEEiEEEiEEENS5_IJlNS5_IJSB_SK_EEElEEEEENSJ_INS5_IJNS5_IJNSA_ILi64EEEiEEENS5_IJSG_iEEEiEEENS5_IJNS5_IJSG_NSA_ILi8192EEEEEENS5_IJSB_lEEElEEEEEEEESI_NS5_IJlSB_lEEENS4_8TiledMMAINS4_8MMA_AtomIJNS4_4SM904GMMA6SPARSE32GMMA_64x128x64_F32E4M3E4M3_SS_TNILNS14_7ScaleInE1ELS17_1ELNS14_9SparseSelE0EEEEEENSJ_INS5_IJSK_SB_SB_EEENS5_IJSB_NSA_ILi0EEES1C_EEEEENS5_IJNS4_10UnderscoreES1F_S1F_EEEEENS4_13SM90_TMA_LOADENS4_14ComposedLayoutINS4_7SwizzleILi2ELi4ELi3EEENS4_25smem_sparse_ptr_flag_bitsILi2ELi8EEENSJ_INS5_IJNS5_IJSB_NSA_ILi8EEEEEENS5_IJSK_SQ_EEEEEENS5_IJNS5_IJS1C_SG_EEESN_EEEEEEEvNS4_8identityES1I_NS1J_INS1K_ILi3ELi4ELi3EEENS4_18smem_ptr_flag_bitsILi8EEENSJ_INS5_IJS1O_SG_EEENS5_IJSG_SB_EEEEEEEvS1W_EENS_8epilogue10collective6detail29Sm90TmaWarpSpecializedAdapterINS26_15DefaultEpilogueIfNS5_IJSB_llEEES2A_NS25_6thread17LinearCombinationIfLi1EffLNS2B_9ScaleType4KindE0ELNS_15FloatRoundStyleE2EfEENS1_15EpilogueDefaultEEEEEvvEEEEvNT_6ParamsE)
        .other          _ZN7cutlass13device_kernelINS_4gemm6kernel13GemmUniversalIN4cute5tupleIJiiiiEEENS1_10collective13CollectiveMmaINS1_43MainloopSm90TmaGmmaWarpSpecializedSparseFP8ILi6ENS5_IJNS4_1CILi1EEESB_SB_EEENS1_35KernelTmaWarpSpecializedCooperativeEEENS5_IJNSA_ILi256EEENSA_ILi128EEESG_EEENS_12float_e4m3_tENS5_IJNS4_6LayoutINS5_IJiNS5_IJNSA_ILi2EEEiEEEiEEENS5_IJlNS5_IJSB_SK_EEElEEEEENSJ_INS5_IJNS5_IJNSA_ILi64EEEiEEENS5_IJSG_iEEEiEEENS5_IJNS5_IJSG_NSA_ILi8192EEEEEENS5_IJSB_lEEElEEEEEEEESI_NS5_IJlSB_lEEENS4_8TiledMMAINS4_8MMA_AtomIJNS4_4SM904GMMA6SPARSE32GMMA_64x128x64_F32E4M3E4M3_SS_TNILNS14_7ScaleInE1ELS17_1ELNS14_9SparseSelE0EEEEEENSJ_INS5_IJSK_SB_SB_EEENS5_IJSB_NSA_ILi0EEES1C_EEEEENS5_IJNS4_10UnderscoreES1F_S1F_EEEEENS4_13SM90_TMA_LOADENS4_14ComposedLayoutINS4_7SwizzleILi2ELi4ELi3EEENS4_25smem_sparse_ptr_flag_bitsILi2ELi8EEENSJ_INS5_IJNS5_IJSB_NSA_ILi8EEEEEENS5_IJSK_SQ_EEEEEENS5_IJNS5_IJS1C_SG_EEESN_EEEEEEEvNS4_8identityES1I_NS1J_INS1K_ILi3ELi4ELi3EEENS4_18smem_ptr_flag_bitsILi8EEENSJ_INS5_IJS1O_SG_EEENS5_IJSG_SB_EEEEEEEvS1W_EENS_8epilogue10collective6detail29Sm90TmaWarpSpecializedAdapterINS26_15DefaultEpilogueIfNS5_IJSB_llEEES2A_NS25_6thread17LinearCombinationIfLi1EffLNS2B_9ScaleType4KindE0ELNS_15FloatRoundStyleE2EfEENS1_15EpilogueDefaultEEEEEvvEEEEvNT_6ParamsE,@"STO_CUDA_ENTRY STV_DEFAULT"
_ZN7cutlass13device_kernelINS_4gemm6kernel13GemmUniversalIN4cute5tupleIJiiiiEEENS1_10collective13CollectiveMmaINS1_43MainloopSm90TmaGmmaWarpSpecializedSparseFP8ILi6ENS5_IJNS4_1CILi1EEESB_SB_EEENS1_35KernelTmaWarpSpecializedCooperativeEEENS5_IJNSA_ILi256EEENSA_ILi128EEESG_EEENS_12float_e4m3_tENS5_IJNS4_6LayoutINS5_IJiNS5_IJNSA_ILi2EEEiEEEiEEENS5_IJlNS5_IJSB_SK_EEElEEEEENSJ_INS5_IJNS5_IJNSA_ILi64EEEiEEENS5_IJSG_iEEEiEEENS5_IJNS5_IJSG_NSA_ILi8192EEEEEENS5_IJSB_lEEElEEEEEEEESI_NS5_IJlSB_lEEENS4_8TiledMMAINS4_8MMA_AtomIJNS4_4SM904GMMA6SPARSE32GMMA_64x128x64_F32E4M3E4M3_SS_TNILNS14_7ScaleInE1ELS17_1ELNS14_9SparseSelE0EEEEEENSJ_INS5_IJSK_SB_SB_EEENS5_IJSB_NSA_ILi0EEES1C_EEEEENS5_IJNS4_10UnderscoreES1F_S1F_EEEEENS4_13SM90_TMA_LOADENS4_14ComposedLayoutINS4_7SwizzleILi2ELi4ELi3EEENS4_25smem_sparse_ptr_flag_bitsILi2ELi8EEENSJ_INS5_IJNS5_IJSB_NSA_ILi8EEEEEENS5_IJSK_SQ_EEEEEENS5_IJNS5_IJS1C_SG_EEESN_EEEEEEEvNS4_8identityES1I_NS1J_INS1K_ILi3ELi4ELi3EEENS4_18smem_ptr_flag_bitsILi8EEENSJ_INS5_IJS1O_SG_EEENS5_IJSG_SB_EEEEEEEvS1W_EENS_8epilogue10collective6detail29Sm90TmaWarpSpecializedAdapterINS26_15DefaultEpilogueIfNS5_IJSB_llEEES2A_NS25_6thread17LinearCombinationIfLi1EffLNS2B_9ScaleType4KindE0ELNS_15FloatRoundStyleE2EfEENS1_15EpilogueDefaultEEEEEvvEEEEvNT_6ParamsE:
[----:B------:R-:W0:Y:S02]  /*0000*/  LDC R1, c[0x0][0x28] ;  /* 0x00000a00ff017b82 */ /* 0x000e240000000800 */
[----:B0-----:R-:W-:Y:S01]  /*0010*/  VIADD R1, R1, 0xfffffef8 ;  /* 0xfffffef801017836 */ /* 0x001fe20000000000 */
[----:B------:R-:W0:Y:S01]  /*0020*/  S2R R2, SR_TID.X ;  /* 0x0000000000027919 */ /* 0x000e220000002100 */
[----:B------:R-:W-:Y:S01]  /*0030*/  ELECT P0, URZ, PT ;  /* 0x00000000003f782f */ /* 0x000fe20003800000 */
[----:B------:R-:W-:Y:S01]  /*0040*/  BSSY B0, `(.L_x_0) ;  /* 0x0000018000007945 */ /* 0x000fe20003800000 */
[--C-:B0-----:R-:W-:Y:S02]  /*0050*/  SHF.R.U32.HI R0, RZ, 0x5, R2.reuse ;  /* 0x00000005ff007819 */ /* 0x101fe40000011602 */
[----:B------:R-:W-:-:S03]  /*0060*/  SHF.R.U32.HI R2, RZ, 0x7, R2 ;  /* 0x00000007ff027819 */ /* 0x000fc60000011602 */
[----:B------:R-:W0:Y:S04]  /*0070*/  SHFL.IDX PT, R3, R0, RZ, 0x1f ;  /* 0x00001fff00037589 */ /* 0x000e2800000e0000 */
[----:B------:R-:W1:Y:S01]  /*0080*/  SHFL.IDX PT, R2, R2, RZ, 0x1f ;  /* 0x00001fff02027589 */ /* 0x000e6200000e0000 */
[----:B0-----:R-:W-:Y:S02]  /*0090*/  R2UR UR4, R3 ;  /* 0x00000000030472ca */ /* 0x001fe400000e0000 */
[----:B-1----:R-:W-:-:S11]  /*00a0*/  R2UR UR6, R2 ;  /* 0x00000000020672ca */ /* 0x002fd600000e0000 */
[----:B------:R-:W-:Y:S02]  /*00b0*/  USHF.R.S32.HI UR5, URZ, 0x1f, UR4 ;  /* 0x0000001f3f057899 */ /* 0x000fe40008011404 */
[----:B------:R-:W-:Y:S02]  /*00c0*/  ISETP.NE.OR P0, PT, RZ, UR4, !P0 ;  /* 0x00000004ff007c0c */ /* 0x000fe4000c705670 */
[----:B------:R-:W-:-:S04]  /*00d0*/  ULEA.HI UR5, UR5, UR4, URZ, 0x2 ;  /* 0x0000000405057291 */ /* 0x000fc8000f8f103f */
[----:B------:R-:W-:-:S04]  /*00e0*/  ULOP3.LUT UR5, UR5, 0xfffffffc, URZ, 0xc0, !UPT ;  /* 0xfffffffc05057892 */ /* 0x000fc8000f8ec03f */
[----:B------:R-:W-:-:S03]  /*00f0*/  UIADD3 UR8, UR4, -UR5, URZ ;  /* 0x8000000504087290 */ /* 0x000fc6000fffe03f */
[----:B------:R-:W-:Y:S09]  /*0100*/  @P0 BRA `(.L_x_1) ;  /* 0x00000000002c0947 */ /* 0x000ff20003800000 */
[----:B------:R-:W-:Y:S02]  /*0110*/  ULDC.64 UR4, c[0x0][0x198] ;  /* 0x0000660000047ab9 */ /* 0x000fe40000000a00 */
[----:B------:R-:W-:Y:S02]  /*0120*/  UIADD3 UR10, UP0, UR4, 0xf0, URZ ;  /* 0x000000f0040a7890 */ /* 0x000fe4000ff1e03f */
[----:B------:R-:W-:Y:S02]  /*0130*/  UIADD3 UR12, UP1, UR4, 0x1f0, URZ ;  /* 0x000001f0040c7890 */ /* 0x000fe4000ff3e03f */
[----:B------:R-:W-:Y:S02]  /*0140*/  UIADD3 UR4, UP2, UR4, 0x2f0, URZ ;  /* 0x000002f004047890 */ /* 0x000fe4000ff5e03f */
[----:B------:R-:W-:Y:S02]  /*0150*/  UIADD3.X UR11, URZ, UR5, URZ, UP0, !UPT ;  /* 0x000000053f0b7290 */ /* 0x000fe400087fe43f */
[----:B------:R-:W-:-:S02]  /*0160*/  UIADD3.X UR13, URZ, UR5, URZ, UP1, !UPT ;  /* 0x000000053f0d7290 */ /* 0x000fc40008ffe43f */
[----:B------:R-:W-:-:S05]  /*0170*/  UIADD3.X UR5, URZ, UR5, URZ, UP2, !UPT ;  /* 0x000000053f057290 */ /* 0x000fca00097fe43f */
[----:B------:R0:W-:Y:S02]  /*0180*/  UTMACCTL.PF [UR10] ;  /* 0x000000000a0079b9 */ /* 0x0001e40008040000 */
[----:B------:R0:W-:Y:S02]  /*0190*/  UTMACCTL.PF [UR12] ;  /* 0x000000000c0079b9 */ /* 0x0001e40008040000 */
[----:B------:R0:W-:Y:S02]  /*01a0*/  UTMACCTL.PF [UR4] ;  /* 0x00000000040079b9 */ /* 0x0001e40008040000 */
[----:B0-----:R-:W-:Y:S01]  /*01b0*/  NOP ;  /* 0x0000000000007918 */ /* 0x001fe20000000000 */
.L_x_1:
[----:B------:R-:W-:Y:S05]  /*01c0*/  BSYNC B0 ;  /* 0x0000000000007941 */ /* 0x000fea0003800000 */
.L_x_0:
[----:B------:R-:W0:Y:S01]  /*01d0*/  SHFL.IDX PT, R2, R0, RZ, 0x1f ;  /* 0x00001fff00027589 */ /* 0x000e2200000e0000 */
[----:B------:R-:W-:Y:S01]  /*01e0*/  UISETP.NE.AND UP0, UPT, UR8, 0x3, UPT ;  /* 0x000000030800788c */ /* 0x000fe2000bf05270 */
[----:B------:R-:W-:Y:S01]  /*01f0*/  ISETP.NE.AND P1, PT, RZ, UR6, PT ;  /* 0x00000006ff007c0c */ /* 0x000fe2000bf25270 */
[----:B------:R-:W-:Y:S02]  /*0200*/  UIADD3 UR10, UR6, -0x1, URZ ;  /* 0xffffffff060a7890 */ /* 0x000fe4000fffe03f */
[----:B------:R-:W-:Y:S02]  /*0210*/  UISETP.EQ.OR UP0, UPT, UR8, URZ, !UP0 ;  /* 0x0000003f0800728c */ /* 0x000fe4000c702670 */
[----:B------:R-:W-:Y:S02]  /*0220*/  UISETP.GE.U32.AND UP1, UPT, UR10, 0x2, UPT ;  /* 0x000000020a00788c */ /* 0x000fe4000bf26070 */
[----:B------:R-:W-:-:S04]  /*0230*/  UISETP.EQ.AND UP0, UPT, UR6, URZ, UP0 ;  /* 0x0000003f0600728c */ /* 0x000fc80008702270 */
[----:B------:R-:W-:-:S04]  /*0240*/  USEL UR14, URZ, 0x1, !UP0 ;  /* 0x000000013f0e7887 */ /* 0x000fc8000c000000 */
[----:B------:R-:W-:Y:S01]  /*0250*/  USEL UR14, UR14, 0x2, UP1 ;  /* 0x000000020e0e7887 */ /* 0x000fe20008800000 */
[----:B0-----:R-:W-:-:S13]  /*0260*/  ISETP.NE.AND P0, PT, R2, RZ, PT ;  /* 0x000000ff0200720c */ /* 0x001fda0003f05270 */
[----:B------:R-:W-:Y:S05]  /*0270*/  @P0 BRA `(.L_x_2) ;  /* 0x0000000000680947 */ /* 0x000fea0003800000 */
[----:B------:R-:W0:Y:S01]  /*0280*/  S2UR UR9, SR_CgaCtaId ;  /* 0x00000000000979c3 */ /* 0x000e220000008800 */
[----:B------:R-:W-:Y:S01]  /*0290*/  UMOV UR4, 0x400 ;  /* 0x0000040000047882 */ /* 0x000fe20000000000 */
[----:B------:R-:W-:Y:S01]  /*02a0*/  UMOV UR5, 0x1 ;  /* 0x0000000100057882 */ /* 0x000fe20000000000 */
[----:B------:R-:W-:Y:S01]  /*02b0*/  UMOV UR6, 0x100 ;  /* 0x0000010000067882 */ /* 0x000fe20000000000 */
[----:B------:R-:W-:Y:S01]  /*02c0*/  ELECT P0, URZ, PT ;  /* 0x00000000003f782f */ /* 0x000fe20003800000 */
[----:B------:R-:W-:-:S04]  /*02d0*/  UIADD3 UR6, -UR6, 0x100000, URZ ;  /* 0x0010000006067890 */ /* 0x000fc8000fffe13f */
[----:B------:R-:W-:Y:S02]  /*02e0*/  USHF.L.U32 UR7, UR6, 0xb, URZ ;  /* 0x0000000b06077899 */ /* 0x000fe4000800063f */
[----:B------:R-:W-:Y:S02]  /*02f0*/  USHF.L.U32 UR6, UR6, 0x1, URZ ;  /* 0x0000000106067899 */ /* 0x000fe4000800063f */
[----:B0-----:R-:W-:Y:S02]  /*0300*/  ULEA UR9, UR9, UR4, 0x18 ;  /* 0x0000000409097291 */ /* 0x001fe4000f8ec03f */
[----:B------:R-:W-:-:S04]  /*0310*/  UIADD3 UR4, -UR5, 0x100000, URZ ;  /* 0x0010000005047890 */ /* 0x000fc8000fffe13f */
[----:B------:R-:W-:Y:S02]  /*0320*/  USHF.L.U32 UR5, UR4, 0xb, URZ ;  /* 0x0000000b04057899 */ /* 0x000fe4000800063f */
[----:B------:R-:W-:Y:S01]  /*0330*/  USHF.L.U32 UR4, UR4, 0x1, URZ ;  /* 0x0000000104047899 */ /* 0x000fe2000800063f */
[----:B------:R-:W0:Y:S11]  /*0340*/  FENCE.VIEW.ASYNC.S ;  /* 0x00000000000073c6 */ /* 0x000e360000000000 */
[----:B0-----:R0:W1:Y:S01]  /*0350*/  SYNCS.EXCH.64 URZ, [UR9], UR4 ;  /* 0x00000004093f75b2 */ /* 0x0010620008000100 */
[----:B------:R0:W2:Y:S01]  /*0360*/  SYNCS.EXCH.64 URZ, [UR9+0x30], UR6 ;  /* 0x00003006093f75b2 */ /* 0x0000a20008000100 */
[----:B------:R0:W3:Y:S01]  /*0370*/  SYNCS.EXCH.64 URZ, [UR9+0x8], UR4 ;  /* 0x00000804093f75b2 */ /* 0x0000e20008000100 */
[----:B------:R0:W4:Y:S01]  /*0380*/  SYNCS.EXCH.64 URZ, [UR9+0x38], UR6 ;  /* 0x00003806093f75b2 */ /* 0x0001220008000100 */
[----:B------:R0:W0:Y:S01]  /*0390*/  SYNCS.EXCH.64 URZ, [UR9+0x10], UR4 ;  /* 0x00001004093f75b2 */ /* 0x0000220008000100 */
[----:B------:R0:W0:Y:S01]  /*03a0*/  SYNCS.EXCH.64 URZ, [UR9+0x40], UR6 ;  /* 0x00004006093f75b2 */ /* 0x0000220008000100 */
[----:B------:R0:W0:Y:S01]  /*03b0*/  SYNCS.EXCH.64 URZ, [UR9+0x18], UR4 ;  /* 0x00001804093f75b2 */ /* 0x0000220008000100 */
[----:B------:R0:W0:Y:S01]  /*03c0*/  SYNCS.EXCH.64 URZ, [UR9+0x48], UR6 ;  /* 0x00004806093f75b2 */ /* 0x0000220008000100 */
[----:B------:R0:W0:Y:S01]  /*03d0*/  SYNCS.EXCH.64 URZ, [UR9+0x20], UR4 ;  /* 0x00002004093f75b2 */ /* 0x0000220008000100 */
[----:B------:R0:W0:Y:S01]  /*03e0*/  SYNCS.EXCH.64 URZ, [UR9+0x50], UR6 ;  /* 0x00005006093f75b2 */ /* 0x0000220008000100 */
[----:B------:R0:W0:Y:S01]  /*03f0*/  SYNCS.EXCH.64 URZ, [UR9+0x28], UR4 ;  /* 0x00002804093f75b2 */ /* 0x0000220008000100 */
[----:B------:R0:W0:Y:S01]  /*0400*/  SYNCS.EXCH.64 URZ, [UR9+0x58], UR6 ;  /* 0x00005806093f75b2 */ /* 0x0000220008000100 */
[----:B------:R-:W-:Y:S01]  /*0410*/  NOP ;  /* 0x0000000000007918 */ /* 0x000fe20000000000 */
.L_x_2:
[----:B------:R-:W5:Y:S01]  /*0420*/  SHFL.IDX PT, R0, R0, RZ, 0x1f ;  /* 0x00001fff00007589 */ /* 0x000f6200000e0000 */
[----:B------:R-:W1:Y:S01]  /*0430*/  LDC R2, c[0x0][0x75c] ;  /* 0x0001d700ff027b82 */ /* 0x000e620000000800 */
[----:B------:R-:W-:Y:S01]  /*0440*/  ELECT P0, URZ, PT ;  /* 0x00000000003f782f */ /* 0x000fe20003800000 */
[----:B------:R-:W-:Y:S01]  /*0450*/  IMAD.MOV.U32 R3, RZ, RZ, RZ ;  /* 0x000000ffff037224 */ /* 0x000fe200078e00ff */
[----:B0-----:R-:W-:Y:S01]  /*0460*/  UMOV UR4, 0x20 ;  /* 0x0000002000047882 */ /* 0x001fe20000000000 */
[----:B------:R-:W-:Y:S01]  /*0470*/  NOP ;  /* 0x0000000000007918 */ /* 0x000fe20000000000 */
[----:B------:R-:W-:Y:S01]  /*0480*/  NOP ;  /* 0x0000000000007918 */ /* 0x000fe20000000000 */
[----:B-----5:R-:W-:Y:S02]  /*0490*/  ISETP.NE.OR P0, PT, R0, RZ, !P0 ;  /* 0x000000ff0000720c */ /* 0x020fe40004705670 */
[----:B-1----:R-:W-:Y:S01]  /*04a0*/  ISETP.NE.AND P3, PT, R2, 0x1, PT ;  /* 0x000000010200780c */ /* 0x002fe20003f65270 */
[----:B------:R-:W0:Y:S01]  /*04b0*/  S2R R0, SR_CTAID.Y ;  /* 0x0000000000007919 */ /* 0x000e220000002600 */
[----:B------:R-:W1:Y:S09]  /*04c0*/  S2R R2, SR_CTAID.X ;  /* 0x0000000000027919 */ /* 0x000e720000002500 */
[----:B------:R-:W-:Y:S01]  /*04d0*/  VOTEU.ALL UP0, P0 ;  /* 0x00000000003f7886 */ /* 0x000fe20000000000 */
[----:B------:R-:W-:Y:S01]  /*04e0*/  VOTEU.ALL UP1, P0 ;  /* 0x00000000003f7886 */ /* 0x000fe20000020000 */
[----:B------:R-:W1:Y:S01]  /*04f0*/  @P3 LDC R7, c[0x0][0x10] ;  /* 0x00000400ff073b82 */ /* 0x000e620000000800 */
[----:B------:R-:W-:Y:S01]  /*0500*/  @P3 IMAD.MOV.U32 R5, RZ, RZ, RZ ;  /* 0x000000ffff053224 */ /* 0x000fe200078e00ff */
[----:B------:R-:W-:Y:S01]  /*0510*/  @P3 MOV R11, RZ ;  /* 0x000000ff000b3202 */ /* 0x000fe20000000f00 */
[----:B------:R-:W-:Y:S01]  /*0520*/  @!UP0 UMOV UR6, 0x400 ;  /* 0x0000040000068882 */ /* 0x000fe20000000000 */
[----:B------:R-:W-:-:S04]  /*0530*/  @!UP0 UIADD3 UR4, -UR4, 0x100000, URZ ;  /* 0x0010000004048890 */ /* 0x000fc8000fffe13f */
[----:B------:R-:W-:Y:S02]  /*0540*/  @!UP0 USHF.L.U32 UR5, UR4, 0xb, URZ ;  /* 0x0000000b04058899 */ /* 0x000fe4000800063f */
[----:B------:R-:W-:Y:S01]  /*0550*/  @!UP0 USHF.L.U32 UR4, UR4, 0x1, URZ ;  /* 0x0000000104048899 */ /* 0x000fe2000800063f */
[----:B------:R-:W5:Y:S08]  /*0560*/  @!P3 LDC R9, c[0x0][0xc] ;  /* 0x00000300ff09bb82 */ /* 0x000f700000000800 */
[----:B------:R-:W2:Y:S01]  /*0570*/  @!UP0 S2UR UR7, SR_CgaCtaId ;  /* 0x00000000000789c3 */ /* 0x000ea20000008800 */
[----:B0-----:R-:W-:-:S04]  /*0580*/  @P3 IMAD.MOV.U32 R4, RZ, RZ, R0 ;  /* 0x000000ffff043224 */ /* 0x001fc800078e0000 */
[----:B-1----:R-:W-:-:S04]  /*0590*/  @P3 IMAD.WIDE.U32 R6, R2, R7, R4 ;  /* 0x0000000702063225 */ /* 0x002fc800078e0004 */
[----:B------:R-:W-:Y:S02]  /*05a0*/  @P3 IMAD.MOV.U32 R16, RZ, RZ, R6 ;  /* 0x000000ffff103224 */ /* 0x000fe400078e0006 */
[----:B------:R-:W-:Y:S02]  /*05b0*/  @P3 IMAD.IADD R17, R7, 0x1, R11 ;  /* 0x0000000107113824 */ /* 0x000fe400078e020b */
[----:B-----5:R-:W-:-:S04]  /*05c0*/  @!P3 IMAD.WIDE.U32 R4, R9, R0, R2 ;  /* 0x000000000904b225 */ /* 0x020fc800078e0002 */
[----:B------:R-:W-:Y:S01]  /*05d0*/  @!P3 IMAD.MOV.U32 R17, RZ, RZ, R5 ;  /* 0x000000ffff11b224 */ /* 0x000fe200078e0005 */
[----:B------:R-:W-:Y:S01]  /*05e0*/  @!P3 MOV R16, R4 ;  /* 0x000000040010b202 */ /* 0x000fe20000000f00 */
[----:B--2---:R-:W-:-:S04]  /*05f0*/  @!UP0 ULEA UR6, UR7, UR6, 0x18 ;  /* 0x0000000607068291 */ /* 0x004fc8000f8ec03f */
[----:B------:R0:W-:Y:S01]  /*0600*/  STL [R1+0x84], R16 ;  /* 0x0000841001007387 */ /* 0x0001e20000100800 */
[----:B------:R-:W-:-:S03]  /*0610*/  VOTEU.ALL UP0, P0 ;  /* 0x00000000003f7886 */ /* 0x000fc60000000000 */
[----:B------:R0:W-:Y:S04]  /*0620*/  STL [R1+0x80], R17 ;  /* 0x0000801101007387 */ /* 0x0001e80000100800 */
[----:B------:R-:W1:Y:S02]  /*0630*/  FENCE.VIEW.ASYNC.S ;  /* 0x00000000000073c6 */ /* 0x000e640000000000 */
[----:B-1----:R0:W3:Y:S01]  /*0640*/  @!UP0 SYNCS.EXCH.64 URZ, [UR6+0x70], UR4 ;  /* 0x00007004063f85b2 */ /* 0x0020e20008000100 */
[----:B------:R0:W3:Y:S01]  /*0650*/  @!UP1 SYNCS.EXCH.64 URZ, [UR6+0x78], UR4 ;  /* 0x00007804063f95b2 */ /* 0x0000e20008000100 */
[----:B------:R-:W-:Y:S01]  /*0660*/  NOP ;  /* 0x0000000000007918 */ /* 0x000fe20000000000 */
[----:B---34-:R-:W-:Y:S06]  /*0670*/  BAR.SYNC.DEFER_BLOCKING 0x0 ;  /* 0x0000000000007b1d */ /* 0x018fec0000010000 */
[----:B0-----:R-:W-:Y:S05]  /*0680*/  @!P1 BRA `(.L_x_3) ;  /* 0x000000cc004c9947 */ /* 0x001fea0003800000 */
[----:B------:R-:W-:-:S06]  /*0690*/  UISETP.GT.U32.AND UP0, UPT, UR10, 0x1, UPT ;  /* 0x000000010a00788c */ /* 0x000fcc000bf04070 */
[----:B------:R-:W-:-:S13]  /*06a0*/  PLOP3.LUT P0, PT, PT, PT, UP0, 0x80, 0x0 ;  /* 0x000000000000781c */ /* 0x000fda0003f0f008 */
[----:B------:R-:W-:Y:S05]  /*06b0*/  @P0 EXIT ;  /* 0x000000000000094d */ /* 0x000fea0003800000 */
[----:B------:R-:W-:Y:S01]  /*06c0*/  IMAD.MOV.U32 R6, RZ, RZ, -0x1 ;  /* 0xffffffffff067424 */ /* 0x000fe200078e00ff */
[----:B------:R-:W-:Y:S01]  /*06d0*/  ULDC.64 UR4, c[0x0][0x750] ;  /* 0x0001d40000047ab9 */ /* 0x000fe20000000a00 */
[----:B------:R-:W-:Y:S01]  /*06e0*/  IMAD.MOV.U32 R5, RZ, RZ, -0x1 ;  /* 0xffffffffff057424 */ /* 0x000fe200078e00ff */
[----:B------:R-:W-:Y:S01]  /*06f0*/  ISETP.GE.U32.AND P0, PT, R16, UR4, PT ;  /* 0x0000000410007c0c */ /* 0x000fe2000bf06070 */
[----:B------:R-:W-:Y:S01]  /*0700*/  UMOV UR23, 0xffffffff ;  /* 0xffffffff00177882 */ /* 0x000fe20000000000 */
[----:B------:R0:W-:Y:S01]  /*0710*/  STL [R1+0x90], R6 ;  /* 0x0000900601007387 */ /* 0x0001e20000100800 */
[----:B------:R-:W-:Y:S02]  /*0720*/  PRMT R4, RZ, 0x7610, R4 ;  /* 0x00007610ff047816 */ /* 0x000fe40000000004 */
[----:B------:R-:W-:Y:S01]  /*0730*/  ISETP.GE.U32.AND.EX P0, PT, R17, UR5, PT, P0 ;  /* 0x0000000511007c0c */ /* 0x000fe2000bf06100 */
[----:B------:R0:W-:-:S12]  /*0740*/  STL [R1+0x88], R5 ;  /* 0x0000880501007387 */ /* 0x0001d80000100800 */
[----:B0-----:R-:W-:Y:S05]  /*0750*/  @P0 BRA `(.L_x_4) ;  /* 0x0000000400680947 */ /* 0x001fea0003800000 */
[----:B------:R-:W0:Y:S01]  /*0760*/  LDC.64 R12, c[0x0][0x728] ;  /* 0x0001ca00ff0c7b82 */ /* 0x000e220000000a00 */
[----:B------:R-:W-:Y:S01]  /*0770*/  MOV R4, R16 ;  /* 0x0000001000047202 */ /* 0x000fe20000000f00 */
[----:B------:R-:W-:-:S06]  /*0780*/  IMAD.MOV.U32 R5, RZ, RZ, R17 ;  /* 0x000000ffff057224 */ /* 0x000fcc00078e0011 */
[----:B------:R-:W1:Y:S08]  /*0790*/  LDC R10, c[0x0][0x730] ;  /* 0x0001cc00ff0a7b82 */ /* 0x000e700000000800 */
[----:B------:R-:W2:Y:S01]  /*07a0*/  LDC.64 R14, c[0x0][0x720] ;  /* 0x0001c800ff0e7b82 */ /* 0x000ea20000000a00 */
[----:B0-----:R-:W-:-:S04]  /*07b0*/  ISETP.NE.U32.AND P0, PT, R12, RZ, PT ;  /* 0x000000ff0c00720c */ /* 0x001fc80003f05070 */
[----:B------:R-:W-:-:S13]  /*07c0*/  ISETP.NE.AND.EX P0, PT, R13, RZ, PT, P0 ;  /* 0x000000ff0d00720c */ /* 0x000fda0003f05300 */
[----:B-12---:R-:W-:Y:S05]  /*07d0*/  @!P0 BRA `(.L_x_5) ;  /* 0x0000000000288947 */ /* 0x006fea0003800000 */
[----:B------:R-:W0:Y:S02]  /*07e0*/  LDC R9, c[0x0][0x734] ;  /* 0x0001cd00ff097b82 */ /* 0x000e240000000800 */
[----:B0-----:R-:W-:-:S05]  /*07f0*/  IADD3 R9, P0, R16, R9, RZ ;  /* 0x0000000910097210 */ /* 0x001fca0007f1e0ff */
[----:B------:R-:W-:-:S04]  /*0800*/  IMAD.X R11, RZ, RZ, R17, P0 ;  /* 0x000000ffff0b7224 */ /* 0x000fc800000e0611 */
[----:B------:R-:W-:-:S04]  /*0810*/  IMAD.WIDE.U32 R4, R11, R12, RZ ;  /* 0x0000000c0b047225 */ /* 0x000fc800078e00ff */
[----:B------:R-:W-:-:S04]  /*0820*/  IMAD.WIDE.U32 R6, P0, R9, R13, R4 ;  /* 0x0000000d09067225 */ /* 0x000fc80007800004 */
[----:B------:R-:W-:Y:S01]  /*0830*/  IMAD.WIDE.U32 R4, R9, R12, RZ ;  /* 0x0000000c09047225 */ /* 0x000fe200078e00ff */
[----:B------:R-:W-:-:S03]  /*0840*/  MOV R8, R7 ;  /* 0x0000000700087202 */ /* 0x000fc60000000f00 */
[----:B------:R-:W-:Y:S01]  /*0850*/  IMAD.X R9, RZ, RZ, RZ, P0 ;  /* 0x000000ffff097224 */ /* 0x000fe200000e06ff */
[----:B------:R-:W-:-:S05]  /*0860*/  IADD3 RZ, P0, R5, R6, RZ ;  /* 0x0000000605ff7210 */ /* 0x000fca0007f1e0ff */
[----:B------:R-:W-:-:S08]  /*0870*/  IMAD.WIDE.U32.X R4, R11, R13, R8, P0 ;  /* 0x0000000d0b047225 */ /* 0x000fd000000e0408 */
.L_x_5:
[-CC-:B------:R-:W-:Y:S01]  /*0880*/  SHF.R.U64 R24, R4, R10.reuse, R5.reuse ;  /* 0x0000000a04187219 */ /* 0x180fe20000001205 */
[----:B------:R-:W0:Y:S01]  /*0890*/  LDC R8, c[0x0][0x718] ;  /* 0x0001c600ff087b82 */ /* 0x000e220000000800 */
[----:B------:R-:W-:Y:S01]  /*08a0*/  SHF.R.U32.HI R4, RZ, R10, R5 ;  /* 0x0000000aff047219 */ /* 0x000fe20000011605 */
[----:B------:R-:W-:Y:S01]  /*08b0*/  ULDC UR4, c[0x0][0x150] ;  /* 0x0000540000047ab9 */ /* 0x000fe20000000800 */
[----:B------:R-:W-:Y:S01]  /*08c0*/  IADD3 R9, P0, RZ, -R24, RZ ;  /* 0x80000018ff097210 */ /* 0x000fe20007f1e0ff */
[----:B------:R-:W-:Y:S01]  /*08d0*/  IMAD.MOV.U32 R5, RZ, RZ, R17 ;  /* 0x000000ffff057224 */ /* 0x000fe200078e0011 */
[----:B------:R-:W-:-:S03]  /*08e0*/  I2FP.F32.U32 R3, R2 ;  /* 0x0000000200037245 */ /* 0x000fc60000201000 */
[----:B------:R-:W1:Y:S01]  /*08f0*/  LDC.64 R18, c[0x0][0x740] ;  /* 0x0001d000ff127b82 */ /* 0x000e620000000a00 */
[----:B------:R-:W-:Y:S02]  /*0900*/  IMAD.X R11, RZ, RZ, ~R4, P0 ;  /* 0x000000ffff0b7224 */ /* 0x000fe400000e0e04 */
[----:B------:R-:W-:Y:S01]  /*0910*/  FMUL R3, R3, UR4 ;  /* 0x0000000403037c20 */ /* 0x000fe20008400000 */
[----:B------:R-:W-:Y:S01]  /*0920*/  IMAD.MOV.U32 R4, RZ, RZ, R16 ;  /* 0x000000ffff047224 */ /* 0x000fe200078e0010 */
[----:B------:R-:W-:Y:S01]  /*0930*/  ULDC UR4, c[0x0][0x154] ;  /* 0x0000550000047ab9 */ /* 0x000fe20000000800 */
[-C--:B------:R-:W-:Y:S02]  /*0940*/  IMAD R6, R11, R14.reuse, RZ ;  /* 0x0000000e0b067224 */ /* 0x080fe400078e02ff */
[C---:B------:R-:W-:Y:S01]  /*0950*/  IMAD.WIDE.U32 R4, R9.reuse, R14, R4 ;  /* 0x0000000e09047225 */ /* 0x040fe200078e0004 */
[----:B------:R-:W2:Y:S01]  /*0960*/  LDC R10, c[0x0][0x708] ;  /* 0x0001c200ff0a7b82 */ /* 0x000ea20000000800 */
[----:B------:R-:W3:Y:S02]  /*0970*/  F2I.U32.TRUNC.NTZ R3, R3 ;  /* 0x0000000300037305 */ /* 0x000ee4000020f000 */
[----:B------:R-:W-:-:S05]  /*0980*/  IMAD R9, R9, R15, R6 ;  /* 0x0000000f09097224 */ /* 0x000fca00078e0206 */
[----:B------:R-:W4:Y:S01]  /*0990*/  LDC R7, c[0x0][0x144] ;  /* 0x00005100ff077b82 */ /* 0x000f220000000800 */
[----:B------:R-:W-:Y:S01]  /*09a0*/  IADD3 R5, R5, R9, RZ ;  /* 0x0000000905057210 */ /* 0x000fe20007ffe0ff */
[----:B------:R-:W-:-:S03]  /*09b0*/  IMAD.MOV.U32 R9, RZ, RZ, 0x1 ;  /* 0x00000001ff097424 */ /* 0x000fc600078e00ff */
[----:B0-----:R-:W-:Y:S02]  /*09c0*/  SHF.R.U64 R12, R4, R8, R5 ;  /* 0x00000008040c7219 */ /* 0x001fe40000001205 */
[----:B------:R-:W-:Y:S01]  /*09d0*/  I2FP.F32.U32 R4, R0 ;  /* 0x0000000000047245 */ /* 0x000fe20000201000 */
[----:B------:R-:W0:Y:S01]  /*09e0*/  LDC R14, c[0x0][0x758] ;  /* 0x0001d600ff0e7b82 */ /* 0x000e220000000800 */
[----:B-1----:R-:W-:Y:S01]  /*09f0*/  ISETP.NE.U32.AND P0, PT, R18, RZ, PT ;  /* 0x000000ff1200720c */ /* 0x002fe20003f05070 */
[----:B---3--:R-:W-:Y:S01]  /*0a00*/  IMAD.MOV R6, RZ, RZ, -R3 ;  /* 0x000000ffff067224 */ /* 0x008fe200078e0a03 */
[----:B------:R-:W-:Y:S01]  /*0a10*/  SHF.R.U32.HI R3, RZ, R8, R5 ;  /* 0x00000008ff037219 */ /* 0x000fe20000011605 */
[----:B------:R-:W-:Y:S01]  /*0a20*/  FMUL R4, R4, UR4 ;  /* 0x0000000404047c20 */ /* 0x000fe20008400000 */
[----:B------:R-:W-:Y:S01]  /*0a30*/  ISETP.NE.AND.EX P0, PT, R19, RZ, PT, P0 ;  /* 0x000000ff1300720c */ /* 0x000fe20003f05300 */
[----:B------:R-:W-:Y:S02]  /*0a40*/  IMAD.MOV.U32 R5, RZ, RZ, -0x1 ;  /* 0xffffffffff057424 */ /* 0x000fe400078e00ff */
[----:B------:R-:W1:Y:S01]  /*0a50*/  LDC R13, c[0x0][0x148] ;  /* 0x00005200ff0d7b82 */ /* 0x000e620000000800 */
[----:B------:R3:W0:Y:S01]  /*0a60*/  F2I.U32.TRUNC.NTZ R11, R4 ;  /* 0x00000004000b7305 */ /* 0x000622000020f000 */
[----:B--2---:R-:W-:-:S02]  /*0a70*/  SHF.R.U64 R23, R12, R10, R3 ;  /* 0x0000000a0c177219 */ /* 0x004fc40000001203 */
[----:B------:R-:W-:-:S04]  /*0a80*/  SHF.R.U32.HI R3, RZ, R10, R3 ;  /* 0x0000000aff037219 */ /* 0x000fc80000011603 */
[----:B------:R-:W2:Y:S01]  /*0a90*/  LDC R17, c[0x0][0x700] ;  /* 0x0001c000ff117b82 */ /* 0x000ea20000000800 */
[----:B----4-:R-:W-:-:S07]  /*0aa0*/  IMAD R8, R7, R6, R2 ;  /* 0x0000000607087224 */ /* 0x010fce00078e0202 */
[----:B------:R-:W4:Y:S01]  /*0ab0*/  LDC R16, c[0x0][0x748] ;  /* 0x0001d200ff107b82 */ /* 0x000f220000000800 */
[-C--:B0-----:R-:W-:Y:S02]  /*0ac0*/  SHF.L.U32 R2, R5, R14.reuse, RZ ;  /* 0x0000000e05027219 */ /* 0x081fe400000006ff */
[--C-:B------:R-:W-:Y:S02]  /*0ad0*/  SHF.R.U64 R22, R23, R14, R3.reuse ;  /* 0x0000000e17167219 */ /* 0x100fe40000001203 */
[----:B------:R-:W-:Y:S02]  /*0ae0*/  LOP3.LUT R10, RZ, R2, RZ, 0x33, !PT ;  /* 0x00000002ff0a7212 */ /* 0x000fe400078e33ff */
[-C--:B------:R-:W-:Y:S01]  /*0af0*/  SHF.R.U32.HI R3, RZ, R14.reuse, R3 ;  /* 0x0000000eff037219 */ /* 0x080fe20000011603 */
[----:B------:R-:W0:Y:S01]  /*0b00*/  LDC R21, c[0x0][0x738] ;  /* 0x0001ce00ff157b82 */ /* 0x000e220000000800 */
[----:B------:R-:W-:Y:S02]  /*0b10*/  SHF.L.U32 R9, R9, R14, RZ ;  /* 0x0000000e09097219 */ /* 0x000fe400000006ff */
[----:B------:R-:W-:-:S05]  /*0b20*/  MOV R2, R22 ;  /* 0x0000001600027202 */ /* 0x000fca0000000f00 */
[----:B------:R-:W0:Y:S01]  /*0b30*/  LDC R20, c[0x0][0x710] ;  /* 0x0001c400ff147b82 */ /* 0x000e220000000800 */
[----:B-1-3--:R-:W-:Y:S05]  /*0b40*/  @!P0 BRA `(.L_x_6) ;  /* 0x0000000000288947 */ /* 0x00afea0003800000 */
[----:B------:R-:W1:Y:S02]  /*0b50*/  LDC R7, c[0x0][0x74c] ;  /* 0x0001d300ff077b82 */ /* 0x000e640000000800 */
[----:B-1----:R-:W-:-:S05]  /*0b60*/  IADD3 R7, P0, R22, R7, RZ ;  /* 0x0000000716077210 */ /* 0x002fca0007f1e0ff */
[----:B------:R-:W-:-:S04]  /*0b70*/  IMAD.X R15, RZ, RZ, R3, P0 ;  /* 0x000000ffff0f7224 */ /* 0x000fc800000e0603 */
[----:B------:R-:W-:-:S04]  /*0b80*/  IMAD.WIDE.U32 R2, R15, R18, RZ ;  /* 0x000000120f027225 */ /* 0x000fc800078e00ff */
[----:B------:R-:W-:-:S04]  /*0b90*/  IMAD.WIDE.U32 R4, P0, R7, R19, R2 ;  /* 0x0000001307047225 */ /* 0x000fc80007800002 */
[----:B------:R-:W-:-:S04]  /*0ba0*/  IMAD.WIDE.U32 R2, R7, R18, RZ ;  /* 0x0000001207027225 */ /* 0x000fc800078e00ff */
[----:B------:R-:W-:Y:S01]  /*0bb0*/  IMAD.X R7, RZ, RZ, RZ, P0 ;  /* 0x000000ffff077224 */ /* 0x000fe200000e06ff */
[----:B------:R-:W-:Y:S01]  /*0bc0*/  IADD3 RZ, P0, R3, R4, RZ ;  /* 0x0000000403ff7210 */ /* 0x000fe20007f1e0ff */
[----:B------:R-:W-:-:S04]  /*0bd0*/  IMAD.MOV.U32 R6, RZ, RZ, R5 ;  /* 0x000000ffff067224 */ /* 0x000fc800078e0005 */
[----:B------:R-:W-:-:S08]  /*0be0*/  IMAD.WIDE.U32.X R2, R15, R19, R6, P0 ;  /* 0x000000130f027225 */ /* 0x000fd000000e0406 */
.L_x_6:
[----:B----4-:R-:W-:Y:S01]  /*0bf0*/  SHF.R.U64 R2, R2, R16, R3 ;  /* 0x0000001002027219 */ /* 0x010fe20000001203 */
[----:B--2---:R-:W-:Y:S01]  /*0c00*/  VIADD R3, R17, 0xffffffff ;  /* 0xffffffff11037836 */ /* 0x004fe20000000000 */
[----:B------:R-:W-:Y:S02]  /*0c10*/  IADD3 R11, -R11, RZ, RZ ;  /* 0x000000ff0b0b7210 */ /* 0x000fe40007ffe1ff */
[----:B------:R-:W-:Y:S01]  /*0c20*/  LOP3.LUT R10, R23, R10, RZ, 0xc0, !PT ;  /* 0x0000000a170a7212 */ /* 0x000fe200078ec0ff */
[----:B------:R-:W-:Y:S01]  /*0c30*/  IMAD.MOV R4, RZ, RZ, -R2 ;  /* 0x000000ffff047224 */ /* 0x000fe200078e0a02 */
[----:B------:R-:W-:Y:S01]  /*0c40*/  LOP3.LUT R3, R12, R3, RZ, 0xc0, !PT ;  /* 0x000000030c037212 */ /* 0x000fe200078ec0ff */
[----:B------:R-:W-:Y:S01]  /*0c50*/  @P3 IMAD R8, R13, R11, R0 ;  /* 0x0000000b0d083224 */ /* 0x000fe200078e0200 */
[----:B------:R-:W-:Y:S01]  /*0c60*/  R2UR UR23, R24 ;  /* 0x00000000181772ca */ /* 0x000fe200000e0000 */
[----:B------:R-:W-:Y:S02]  /*0c70*/  IMAD R9, R9, R2, R10 ;  /* 0x0000000209097224 */ /* 0x000fe400078e020a */
[----:B0-----:R-:W-:-:S02]  /*0c80*/  IMAD R0, R4, R21, R22 ;  /* 0x0000001504007224 */ /* 0x001fc400078e0216 */
[----:B------:R-:W-:Y:S02]  /*0c90*/  IMAD R8, R9, R20, R8 ;  /* 0x0000001409087224 */ /* 0x000fe400078e0208 */
[----:B------:R-:W-:Y:S02]  /*0ca0*/  IMAD R3, R0, R17, R3 ;  /* 0x0000001100037224 */ /* 0x000fe400078e0203 */
[----:B------:R-:W-:-:S03]  /*0cb0*/  IMAD.MOV.U32 R4, RZ, RZ, 0x1 ;  /* 0x00000001ff047424 */ /* 0x000fc600078e00ff */
[----:B------:R-:W-:Y:S02]  /*0cc0*/  SEL R2, R3, R8, !P3 ;  /* 0x0000000803027207 */ /* 0x000fe40005800000 */
[----:B------:R-:W-:-:S03]  /*0cd0*/  SEL R0, R8, R3, !P3 ;  /* 0x0000000308007207 */ /* 0x000fc60005800000 */
[----:B------:R0:W-:Y:S04]  /*0ce0*/  STL [R1+0x88], R2 ;  /* 0x0000880201007387 */ /* 0x0001e80000100800 */
[----:B------:R0:W-:Y:S02]  /*0cf0*/  STL [R1+0x90], R0 ;  /* 0x0000900001007387 */ /* 0x0001e40000100800 */
.L_x_4:
[----:B------:R-:W-:-:S08]  /*0d00*/  NOP ;  /* 0x0000000000007918 */ /* 0x000fd00000000000 */
[----:B------:R-:W1:Y:S02]  /*0d10*/  USETMAXREG.TRY_ALLOC.CTAPOOL UP0, 0xe8 ;  /* 0x000000e8000079c8 */ /* 0x000e640008000600 */
[----:B-1----:R-:W-:-:S13]  /*0d20*/  PLOP3.LUT P0, PT, PT, PT, UP0, 0x80, 0x0 ;  /* 0x000000000000781c */ /* 0x002fda0003f0f008 */
[----:B------:R-:W-:Y:S05]  /*0d30*/  @!P0 BRA `(.L_x_4) ;  /* 0xfffffffc00f08947 */ /* 0x000fea000383ffff */
[----:B------:R-:W-:Y:S01]  /*0d40*/  ULDC.64 UR4, c[0x0][0x698] ;  /* 0x0001a60000047ab9 */ /* 0x000fe20000000a00 */
[----:B------:R-:W-:Y:S01]  /*0d50*/  ULDC.64 UR16, c[0x0][0x208] ;  /* 0x0000820000107ab9 */ /* 0x000fe20000000a00 */
[----:B------:R-:W-:-:S04]  /*0d60*/  ISETP.NE.U32.AND P0, PT, RZ, UR4, PT ;  /* 0x00000004ff007c0c */ /* 0x000fc8000bf05070 */
[----:B------:R-:W-:-:S13]  /*0d70*/  ISETP.NE.AND.EX P0, PT, RZ, UR5, PT, P0 ;  /* 0x00000005ff007c0c */ /* 0x000fda000bf05300 */
[----:B------:R-:W-:Y:S05]  /*0d80*/  @!P0 BRA `(.L_x_7) ;  /* 0x0000000000208947 */ /* 0x000fea0003800000 */
[----:B0-----:R-:W0:Y:S02]  /*0d90*/  LDC.64 R2, c[0x0][0x698] ;  /* 0x0001a600ff027b82 */ /* 0x001e240000000a00 */
[----:B0-----:R-:W2:Y:S02]  /*0da0*/  LDG.E.64 R2, desc[UR16][R2.64] ;  /* 0x0000001002027981 */ /* 0x001ea4000c1e1b00 */
[----:B--2---:R-:W-:-:S04]  /*0db0*/  ISETP.NE.U32.AND P0, PT, R2, RZ, PT ;  /* 0x000000ff0200720c */ /* 0x004fc80003f05070 */
[----:B------:R-:W-:-:S13]  /*0dc0*/  ISETP.NE.AND.EX P0, PT, R3, RZ, PT, P0 ;  /* 0x000000ff0300720c */ /* 0x000fda0003f05300 */
[----:B------:R-:W-:Y:S05]  /*0dd0*/  @!P0 BRA `(.L_x_7) ;  /* 0x00000000000c8947 */ /* 0x000fea0003800000 */
[----:B------:R-:W2:Y:S02]  /*0de0*/  LD.E R2, desc[UR16][R2.64] ;  /* 0x0000001002027980 */ /* 0x000ea4000c101900 */
[----:B--2---:R-:W-:Y:S01]  /*0df0*/  R2UR UR21, R2 ;  /* 0x00000000021572ca */ /* 0x004fe200000e0000 */
[----:B------:R-:W-:-:S14]  /*0e00*/  BRA `(.L_x_8) ;  /* 0x0000000000247947 */ /* 0x000fdc0003800000 */
.L_x_7:
[----:B------:R-:W-:Y:S02]  /*0e10*/  ULDC.64 UR4, c[0x0][0x688] ;  /* 0x0001a20000047ab9 */ /* 0x000fe40000000a00 */
[----:B------:R-:W-:-:S04]  /*0e20*/  ISETP.NE.U32.AND P0, PT, RZ, UR4, PT ;  /* 0x00000004ff007c0c */ /* 0x000fc8000bf05070 */
[----:B------:R-:W-:-:S13]  /*0e30*/  ISETP.NE.AND.EX P0, PT, RZ, UR5, PT, P0 ;  /* 0x00000005ff007c0c */ /* 0x000fda000bf05300 */
[----:B------:R-:W-:Y:S05]  /*0e40*/  @!P0 BRA `(.L_x_9) ;  /* 0x0000000000108947 */ /* 0x000fea0003800000 */
[----:B0-----:R-:W0:Y:S02]  /*0e50*/  LDC.64 R2, c[0x0][0x688] ;  /* 0x0001a200ff027b82 */ /* 0x001e240000000a00 */
[----:B0-----:R-:W2:Y:S02]  /*0e60*/  LDG.E R2, desc[UR16][R2.64] ;  /* 0x0000001002027981 */ /* 0x001ea4000c1e1900 */
[----:B--2---:R-:W-:Y:S01]  /*0e70*/  R2UR UR21, R2 ;  /* 0x00000000021572ca */ /* 0x004fe200000e0000 */
[----:B------:R-:W-:-:S14]  /*0e80*/  BRA `(.L_x_8) ;  /* 0x0000000000047947 */ /* 0x000fdc0003800000 */
.L_x_9:
[----:B------:R-:W-:-:S05]  /*0e90*/  ULDC UR21, c[0x0][0x680] ;  /* 0x0001a00000157ab9 */ /* 0x000fca0000000800 */
.L_x_8:
[----:B------:R-:W-:Y:S02]  /*0ea0*/  ULDC.64 UR4, c[0x0][0x6a0] ;  /* 0x0001a80000047ab9 */ /* 0x000fe40000000a00 */
        /* <DEDUP_REMOVED lines=11> */
.L_x_10:
        /* <DEDUP_REMOVED lines=8> */
.L_x_12:
[----:B------:R-:W-:-:S05]  /*0fe0*/  ULDC UR22, c[0x0][0x684] ;  /* 0x0001a10000167ab9 */ /* 0x000fca0000000800 */
.L_x_11:
[----:B------:R-:W-:-:S13]  /*0ff0*/  LOP3.LUT P0, RZ, R4, 0xff, RZ, 0xc0, !PT ;  /* 0x000000ff04ff7812 */ /* 0x000fda000780c0ff */
[----:B------:R-:W-:Y:S05]  /*1000*/  @!P0 EXIT ;  /* 0x000000000000894d */ /* 0x000fea0003800000 */
[----:B------:R-:W-:Y:S01]  /*1010*/  ULDC UR4, c[0x0][0x28c] ;  /* 0x0000a30000047ab9 */ /* 0x000fe20000000800 */
[----:B------:R-:W-:Y:S02]  /*1020*/  ULOP3.LUT UR24, UR14, 0x1, URZ, 0xfc, !UPT ;  /* 0x000000010e187892 */ /* 0x000fe4000f8efc3f */
[----:B------:R-:W-:-:S04]  /*1030*/  UIADD3 UR4, UR4, 0x7f, URZ ;  /* 0x0000007f04047890 */ /* 0x000fc8000fffe03f */
[----:B------:R-:W-:-:S04]  /*1040*/  USHF.R.S32.HI UR5, URZ, 0x1f, UR4 ;  /* 0x0000001f3f057899 */ /* 0x000fc80008011404 */
[----:B------:R-:W-:-:S03]  /*1050*/  ULEA.HI UR5, UR5, UR4, URZ, 0x7 ;  /* 0x0000000405057291 */ /* 0x000fc6000f8f383f */
[----:B------:R-:W-:Y:S01]  /*1060*/  UMOV UR4, URZ ;  /* 0x0000003f00047c82 */ /* 0x000fe20008000000 */
[----:B------:R-:W-:-:S03]  /*1070*/  USHF.R.S32.HI UR12, URZ, 0x7, UR5 ;  /* 0x000000073f0c7899 */ /* 0x000fc60008011405 */
[----:B------:R-:W-:-:S09]  /*1080*/  UMOV UR5, URZ ;  /* 0x0000003f00057c82 */ /* 0x000fd20008000000 */
.L_x_279:
[----:B0-----:R-:W0:Y:S01]  /*1090*/  S2R R0, SR_TID.X ;  /* 0x0000000000007919 */ /* 0x001e220000002100 */
[----:B------:R-:W-:Y:S01]  /*10a0*/  UISETP.LT.AND UP0, UPT, URZ, UR12, UPT ;  /* 0x0000000c3f00728c */ /* 0x000fe2000bf01270 */
[----:B--2---:R-:W-:Y:S02]  /*10b0*/  CS2R R4, SRZ ;  /* 0x0000000000047805 */ /* 0x004fe4000001ff00 */
[----:B------:R-:W-:Y:S01]  /*10c0*/  CS2R R6, SRZ ;  /* 0x0000000000067805 */ /* 0x000fe2000001ff00 */
[----:B------:R-:W-:Y:S01]  /*10d0*/  STL [R1+0x7c], RZ ;  /* 0x00007cff01007387 */ /* 0x000fe20000100800 */
[----:B------:R-:W-:Y:S01]  /*10e0*/  USEL UR6, URZ, UR12, UP0 ;  /* 0x0000000c3f067287 */ /* 0x000fe20008000000 */
[----:B------:R-:W-:Y:S02]  /*10f0*/  CS2R R8, SRZ ;  /* 0x0000000000087805 */ /* 0x000fe4000001ff00 */
[----:B------:R-:W-:Y:S01]  /*1100*/  CS2R R10, SRZ ;  /* 0x00000000000a7805 */ /* 0x000fe2000001ff00 */
[----:B------:R-:W-:Y:S01]  /*1110*/  STL [R1+0x78], RZ ;  /* 0x000078ff01007387 */ /* 0x000fe20000100800 */
[----:B------:R-:W-:Y:S01]  /*1120*/  UIADD3 UR7, UR12, -UR6, URZ ;  /* 0x800000060c077290 */ /* 0x000fe2000fffe03f */
[----:B------:R-:W-:-:S02]  /*1130*/  CS2R R12, SRZ ;  /* 0x00000000000c7805 */ /* 0x000fc4000001ff00 */
[----:B------:R-:W-:Y:S01]  /*1140*/  CS2R R14, SRZ ;  /* 0x00000000000e7805 */ /* 0x000fe2000001ff00 */
[----:B------:R-:W-:Y:S01]  /*1150*/  STL [R1+0x74], RZ ;  /* 0x000074ff01007387 */ /* 0x000fe20000100800 */
[----:B------:R-:W-:Y:S01]  /*1160*/  UISETP.GE.AND UP0, UPT, UR7, 0x1, UPT ;  /* 0x000000010700788c */ /* 0x000fe2000bf06270 */
[----:B------:R-:W-:Y:S01]  /*1170*/  CS2R R16, SRZ ;  /* 0x0000000000107805 */ /* 0x000fe2000001ff00 */
[----:B------:R-:W-:Y:S01]  /*1180*/  UMOV UR6, URZ ;  /* 0x0000003f00067c82 */ /* 0x000fe20008000000 */
[----:B------:R-:W-:Y:S01]  /*1190*/  STL [R1+0x70], RZ ;  /* 0x000070ff01007387 */ /* 0x000fe20000100800 */
[----:B------:R-:W-:Y:S02]  /*11a0*/  CS2R R18, SRZ ;  /* 0x0000000000127805 */ /* 0x000fe4000001ff00 */
[----:B------:R-:W-:Y:S02]  /*11b0*/  CS2R R20, SRZ ;  /* 0x0000000000147805 */ /* 0x000fe4000001ff00 */
[----:B------:R-:W-:Y:S01]  /*11c0*/  PLOP3.LUT P0, PT, PT, PT, UP0, 0x80, 0x0 ;  /* 0x000000000000781c */ /* 0x000fe20003f0f008 */
[----:B------:R-:W-:Y:S01]  /*11d0*/  STL [R1+0x6c], RZ ;  /* 0x00006cff01007387 */ /* 0x000fe20000100800 */
[----:B------:R-:W-:-:S02]  /*11e0*/  CS2R R22, SRZ ;  /* 0x0000000000167805 */ /* 0x000fc4000001ff00 */
[----:B------:R-:W-:Y:S02]  /*11f0*/  CS2R R156, SRZ ;  /* 0x00000000009c7805 */ /* 0x000fe4000001ff00 */
[----:B------:R-:W-:Y:S01]  /*1200*/  CS2R R158, SRZ ;  /* 0x00000000009e7805 */ /* 0x000fe2000001ff00 */
[----:B------:R-:W-:Y:S01]  /*1210*/  STL [R1+0x68], RZ ;  /* 0x000068ff01007387 */ /* 0x000fe20000100800 */
[----:B------:R-:W-:Y:S02]  /*1220*/  CS2R R160, SRZ ;  /* 0x0000000000a07805 */ /* 0x000fe4000001ff00 */
[----:B------:R-:W-:Y:S02]  /*1230*/  CS2R R162, SRZ ;  /* 0x0000000000a27805 */ /* 0x000fe4000001ff00 */
[----:B------:R-:W-:Y:S01]  /*1240*/  CS2R R164, SRZ ;  /* 0x0000000000a47805 */ /* 0x000fe2000001ff00 */
[----:B------:R-:W-:Y:S01]  /*1250*/  STL [R1+0x64], RZ ;  /* 0x000064ff01007387 */ /* 0x000fe20000100800 */
[----:B------:R-:W-:-:S02]  /*1260*/  CS2R R166, SRZ ;  /* 0x0000000000a67805 */ /* 0x000fc4000001ff00 */
[----:B------:R-:W-:Y:S02]  /*1270*/  CS2R R168, SRZ ;  /* 0x0000000000a87805 */ /* 0x000fe4000001ff00 */
[----:B------:R-:W-:Y:S01]  /*1280*/  CS2R R170, SRZ ;  /* 0x0000000000aa7805 */ /* 0x000fe2000001ff00 */
[----:B------:R-:W-:Y:S01]  /*1290*/  STL [R1+0x60], RZ ;  /* 0x000060ff01007387 */ /* 0x000fe20000100800 */
[----:B0-----:R-:W-:Y:S02]  /*12a0*/  LOP3.LUT R0, R0, 0x80, RZ, 0xc0, !PT ;  /* 0x0000008000007812 */ /* 0x001fe400078ec0ff */
[----:B------:R-:W-:Y:S02]  /*12b0*/  CS2R R172, SRZ ;  /* 0x0000000000ac7805 */ /* 0x000fe4000001ff00 */
[----:B------:R-:W-:Y:S01]  /*12c0*/  CS2R R174, SRZ ;  /* 0x0000000000ae7805 */ /* 0x000fe2000001ff00 */
[----:B------:R-:W-:Y:S01]  /*12d0*/  STL [R1+0x5c], RZ ;  /* 0x00005cff01007387 */ /* 0x000fe20000100800 */
[----:B------:R-:W-:-:S02]  /*12e0*/  SHF.R.U32.HI R2, RZ, 0x7, R0 ;  /* 0x00000007ff027819 */ /* 0x000fc40000011600 */
[----:B-1----:R-:W-:Y:S02]  /*12f0*/  CS2R R176, SRZ ;  /* 0x0000000000b07805 */ /* 0x002fe4000001ff00 */
[----:B------:R-:W-:Y:S01]  /*1300*/  MOV R0, RZ ;  /* 0x000000ff00007202 */ /* 0x000fe20000000f00 */
        /* <DEDUP_REMOVED lines=25> */
[----:B----4-:R-:W-:Y:S02]  /*14a0*/  CS2R R214, SRZ ;  /* 0x0000000000d67805 */ /* 0x010fe4000001ff00 */
[----:B------:R-:W-:Y:S02]  /*14b0*/  CS2R R216, SRZ ;  /* 0x0000000000d87805 */ /* 0x000fe4000001ff00 */
[----:B------:R-:W-:Y:S01]  /*14c0*/  CS2R R218, SRZ ;  /* 0x0000000000da7805 */ /* 0x000fe2000001ff00 */
[----:B------:R-:W-:Y:S01]  /*14d0*/  STL [R1+0x3c], RZ ;  /* 0x00003cff01007387 */ /* 0x000fe20000100800 */
[----:B------:R-:W-:-:S02]  /*14e0*/  CS2R R220, SRZ ;  /* 0x0000000000dc7805 */ /* 0x000fc4000001ff00 */
[----:B------:R-:W-:Y:S02]  /*14f0*/  CS2R R222, SRZ ;  /* 0x0000000000de7805 */ /* 0x000fe4000001ff00 */
[----:B------:R-:W-:Y:S01]  /*1500*/  CS2R R224, SRZ ;  /* 0x0000000000e07805 */ /* 0x000fe2000001ff00 */
[----:B------:R-:W-:Y:S01]  /*1510*/  STL [R1+0x38], RZ ;  /* 0x000038ff01007387 */ /* 0x000fe20000100800 */
[----:B------:R-:W-:Y:S01]  /*1520*/  CS2R R226, SRZ ;  /* 0x0000000000e27805 */ /* 0x000fe2000001ff00 */
[----:B------:R-:W-:Y:S01]  /*1530*/  IMAD.MOV.U32 R228, RZ, RZ, RZ ;  /* 0x000000ffffe47224 */ /* 0x000fe200078e00ff */
[----:B------:R-:W-:Y:S01]  /*1540*/  CS2R R88, SRZ ;  /* 0x0000000000587805 */ /* 0x000fe2000001ff00 */
[----:B------:R-:W-:Y:S01]  /*1550*/  STL [R1+0x34], RZ ;  /* 0x000034ff01007387 */ /* 0x000fe20000100800 */
[----:B------:R-:W-:Y:S02]  /*1560*/  CS2R R90, SRZ ;  /* 0x00000000005a7805 */ /* 0x000fe4000001ff00 */
[----:B------:R-:W-:-:S02]  /*1570*/  CS2R R92, SRZ ;  /* 0x00000000005c7805 */ /* 0x000fc4000001ff00 */
[----:B------:R-:W-:Y:S01]  /*1580*/  CS2R R94, SRZ ;  /* 0x00000000005e7805 */ /* 0x000fe2000001ff00 */
[----:B------:R-:W-:Y:S01]  /*1590*/  STL [R1+0x30], RZ ;  /* 0x000030ff01007387 */ /* 0x000fe20000100800 */
[----:B------:R-:W-:Y:S02]  /*15a0*/  CS2R R96, SRZ ;  /* 0x0000000000607805 */ /* 0x000fe4000001ff00 */
[----:B------:R-:W-:Y:S02]  /*15b0*/  CS2R R98, SRZ ;  /* 0x0000000000627805 */ /* 0x000fe4000001ff00 */
        /* <DEDUP_REMOVED lines=17> */
[----:B------:R-:W0:Y:S01]  /*16d0*/  SHFL.IDX PT, R2, R2, RZ, 0x1f ;  /* 0x00001fff02027589 */ /* 0x000e2200000e0000 */
[----:B------:R-:W-:Y:S02]  /*16e0*/  CS2R R126, SRZ ;  /* 0x00000000007e7805 */ /* 0x000fe4000001ff00 */
[----:B------:R-:W-:-:S02]  /*16f0*/  CS2R R128, SRZ ;  /* 0x0000000000807805 */ /* 0x000fc4000001ff00 */
[----:B------:R-:W-:Y:S01]  /*1700*/  CS2R R130, SRZ ;  /* 0x0000000000827805 */ /* 0x000fe2000001ff00 */
[----:B------:R1:W-:Y:S01]  /*1710*/  STL [R1+0x1c], RZ ;  /* 0x00001cff01007387 */ /* 0x0003e20000100800 */
[----:B------:R-:W-:Y:S02]  /*1720*/  CS2R R132, SRZ ;  /* 0x0000000000847805 */ /* 0x000fe4000001ff00 */
[----:B------:R-:W-:Y:S02]  /*1730*/  CS2R R134, SRZ ;  /* 0x0000000000867805 */ /* 0x000fe4000001ff00 */
[----:B------:R-:W-:Y:S01]  /*1740*/  CS2R R136, SRZ ;  /* 0x0000000000887805 */ /* 0x000fe2000001ff00 */
[----:B------:R1:W-:Y:S01]  /*1750*/  STL [R1+0x18], RZ ;  /* 0x000018ff01007387 */ /* 0x0003e20000100800 */
        /* <DEDUP_REMOVED lines=12> */
[----:B---3--:R-:W-:Y:S02]  /*1820*/  CS2R R28, SRZ ;  /* 0x00000000001c7805 */ /* 0x008fe4000001ff00 */
[----:B------:R-:W-:Y:S02]  /*1830*/  CS2R R30, SRZ ;  /* 0x00000000001e7805 */ /* 0x000fe4000001ff00 */
[----:B------:R-:W-:Y:S01]  /*1840*/  CS2R R32, SRZ ;  /* 0x0000000000207805 */ /* 0x000fe2000001ff00 */
[----:B------:R1:W-:Y:S01]  /*1850*/  STL [R1+0x8], RZ ;  /* 0x000008ff01007387 */ /* 0x0003e20000100800 */
[----:B0-----:R-:W-:Y:S02]  /*1860*/  R2UR UR8, R2 ;  /* 0x00000000020872ca */ /* 0x001fe400000e0000 */
[----:B------:R-:W-:-:S02]  /*1870*/  CS2R R2, SRZ ;  /* 0x0000000000027805 */ /* 0x000fc4000001ff00 */
[----:B------:R-:W-:Y:S01]  /*1880*/  CS2R R34, SRZ ;  /* 0x0000000000227805 */ /* 0x000fe2000001ff00 */
[----:B------:R1:W-:Y:S01]  /*1890*/  STL [R1+0x4], RZ ;  /* 0x000004ff01007387 */ /* 0x0003e20000100800 */
[----:B------:R-:W-:Y:S02]  /*18a0*/  CS2R R36, SRZ ;  /* 0x0000000000247805 */ /* 0x000fe4000001ff00 */
[----:B------:R-:W-:Y:S02]  /*18b0*/  CS2R R38, SRZ ;  /* 0x0000000000267805 */ /* 0x000fe4000001ff00 */
[----:B------:R-:W-:Y:S01]  /*18c0*/  CS2R R40, SRZ ;  /* 0x0000000000287805 */ /* 0x000fe2000001ff00 */
[----:B------:R1:W-:Y:S01]  /*18d0*/  STL [R1], RZ ;  /* 0x000000ff01007387 */ /* 0x0003e20000100800 */
[----:B------:R-:W-:Y:S02]  /*18e0*/  CS2R R42, SRZ ;  /* 0x00000000002a7805 */ /* 0x000fe4000001ff00 */
[----:B------:R-:W-:-:S02]  /*18f0*/  CS2R R44, SRZ ;  /* 0x00000000002c7805 */ /* 0x000fc4000001ff00 */
[----:B------:R-:W-:Y:S02]  /*1900*/  CS2R R46, SRZ ;  /* 0x00000000002e7805 */ /* 0x000fe4000001ff00 */
[----:B------:R-:W-:Y:S02]  /*1910*/  CS2R R48, SRZ ;  /* 0x0000000000307805 */ /* 0x000fe4000001ff00 */
[----:B------:R-:W-:Y:S02]  /*1920*/  CS2R R50, SRZ ;  /* 0x0000000000327805 */ /* 0x000fe4000001ff00 */
[----:B------:R-:W-:Y:S02]  /*1930*/  CS2R R52, SRZ ;  /* 0x0000000000347805 */ /* 0x000fe4000001ff00 */
        /* <DEDUP_REMOVED lines=16> */
[----:B------:R-:W-:Y:S01]  /*1a40*/  CS2R R86, SRZ ;  /* 0x0000000000567805 */ /* 0x000fe2000001ff00 */
[----:B-1----:R-:W-:Y:S06]  /*1a50*/  @!P0 BRA `(.L_x_13) ;  /* 0x0000001400408947 */ /* 0x002fec0003800000 */
[----:B------:R-:W0:Y:S01]  /*1a60*/  S2UR UR10, SR_CgaCtaId ;  /* 0x00000000000a79c3 */ /* 0x000e220000008800 */
[----:B------:R-:W-:Y:S01]  /*1a70*/  ULEA.HI UR6, UR8, UR8, URZ, 0x1 ;  /* 0x0000000808067291 */ /* 0x000fe2000f8f083f */
[----:B------:R-:W-:Y:S01]  /*1a80*/  IMAD.MOV.U32 R0, RZ, RZ, RZ ;  /* 0x000000ffff007224 */ /* 0x000fe200078e00ff */
[----:B------:R-:W-:Y:S01]  /*1a90*/  UMOV UR9, 0x400 ;  /* 0x0000040000097882 */ /* 0x000fe20000000000 */
[----:B------:R-:W-:Y:S01]  /*1aa0*/  IMAD.U32 R229, RZ, RZ, UR4 ;  /* 0x00000004ffe57e24 */ /* 0x000fe2000f8e00ff */
[----:B------:R-:W-:Y:S01]  /*1ab0*/  ULOP3.LUT UR6, UR6, 0xffffe, URZ, 0xc0, !UPT ;  /* 0x000ffffe06067892 */ /* 0x000fe2000f8ec03f */
[----:B------:R-:W-:Y:S01]  /*1ac0*/  UMOV UR13, UR7 ;  /* 0x00000007000d7c82 */ /* 0x000fe20008000000 */
[----:B------:R-:W-:Y:S02]  /*1ad0*/  UPLOP3.LUT UP0, UPT, UPT, UPT, UPT, 0x40, 0x0 ;  /* 0x000000000000789c */ /* 0x000fe40003f0e870 */
[----:B------:R-:W-:Y:S01]  /*1ae0*/  UIADD3 UR6, UR8, -UR6, URZ ;  /* 0x8000000608067290 */ /* 0x000fe2000fffe03f */
[----:B------:R-:W-:Y:S01]  /*1af0*/  UMOV UR18, UR5 ;  /* 0x0000000500127c82 */ /* 0x000fe20008000000 */
[----:B------:R-:W-:Y:S01]  /*1b00*/  UMOV UR19, UR5 ;  /* 0x0000000500137c82 */ /* 0x000fe20008000000 */
[----:B------:R-:W-:Y:S01]  /*1b10*/  UMOV UR7, URZ ;  /* 0x0000003f00077c82 */ /* 0x000fe20008000000 */
[----:B------:R-:W-:Y:S01]  /*1b20*/  ULDC UR26, c[0x0][0x644] ;  /* 0x00019100001a7ab9 */ /* 0x000fe20000000800 */
[----:B0-----:R-:W-:-:S04]  /*1b30*/  ULEA UR9, UR10, UR9, 0x18 ;  /* 0x000000090a097291 */ /* 0x001fc8000f8ec03f */
[----:B------:R-:W-:-:S04]  /*1b40*/  ULEA UR6, UR6, UR9, 0xc ;  /* 0x0000000906067291 */ /* 0x000fc8000f8e603f */
[----:B------:R-:W-:-:S04]  /*1b50*/  UIADD3 UR6, UR6, 0x180, URZ ;  /* 0x0000018006067890 */ /* 0x000fc8000fffe03f */
[----:B------:R-:W-:-:S03]  /*1b60*/  USHF.R.U32.HI UR8, URZ, 0x4, UR6 ;  /* 0x000000043f087899 */ /* 0x000fc60008011606 */
[----:B------:R-:W-:Y:S01]  /*1b70*/  UMOV UR6, URZ ;  /* 0x0000003f00067c82 */ /* 0x000fe20008000000 */
[----:B------:R-:W-:-:S12]  /*1b80*/  ULOP3.LUT UR15, UR8, 0x3fff, URZ, 0xc0, !UPT ;  /* 0x00003fff080f7892 */ /* 0x000fd8000f8ec03f */
.L_x_21:
[----:B------:R-:W-:-:S06]  /*1b90*/  UISETP.NE.AND UP1, UPT, UR24, 0x3, UPT ;  /* 0x000000031800788c */ /* 0x000fcc000bf25270 */
[----:B------:R-:W-:-:S13]  /*1ba0*/  PLOP3.LUT P1, PT, PT, PT, UP1, 0x80, 0x0 ;  /* 0x000000000000781c */ /* 0x000fda0003f2f018 */
[----:B-----5:R-:W-:Y:S05]  /*1bb0*/  @!P1 BRA `(.L_x_14) ;  /* 0x0000000000049947 */ /* 0x020fea0003800000 */
[----:B------:R-:W-:Y:S01]  /*1bc0*/  BPT.TRAP 0x1 ;  /* 0x000000040000795c */ /* 0x000fe20000300000 */
.L_x_14:
[----:B------:R-:W0:Y:S01]  /*1bd0*/  S2UR UR9, SR_CgaCtaId ;  /* 0x00000000000979c3 */ /* 0x000e220000008800 */
[----:B------:R-:W-:Y:S01]  /*1be0*/  UMOV UR8, 0x400 ;  /* 0x0000040000087882 */ /* 0x000fe20000000000 */
[----:B------:R-:W-:Y:S01]  /*1bf0*/  SHF.L.U32 R152, R229, 0x1f, RZ ;  /* 0x0000001fe5987819 */ /* 0x000fe200000006ff */
[----:B0-----:R-:W-:-:S04]  /*1c00*/  ULEA UR25, UR9, UR8, 0x18 ;  /* 0x0000000809197291 */ /* 0x001fc8000f8ec03f */
[----:B------:R-:W-:-:S09]  /*1c10*/  ULEA UR8, UR18, UR25, 0x3 ;  /* 0x0000001912087291 */ /* 0x000fd2000f8e183f */
[----:B------:R0:W1:Y:S01]  /*1c20*/  SYNCS.PHASECHK.TRANS64.TRYWAIT P0, [UR8], R152 ;  /* 0x00000098ff0075a7 */ /* 0x0000620008000148 */
[----:B------:R-:W-:Y:S05]  /*1c30*/  @!P1 BRA `(.L_x_15) ;  /* 0x0000000000049947 */ /* 0x000fea0003800000 */
[----:B------:R-:W-:Y:S01]  /*1c40*/  BPT.TRAP 0x1 ;  /* 0x000000040000795c */ /* 0x000fe20000300000 */
.L_x_15:
[----:B-1----:R-:W-:Y:S05]  /*1c50*/  @P0 BRA `(.L_x_16) ;  /* 0x0000000000080947 */ /* 0x002fea0003800000 */
[----:B------:R-:W1:Y:S02]  /*1c60*/  SYNCS.PHASECHK.TRANS64.TRYWAIT P0, [UR8], R152 ;  /* 0x00000098ff0075a7 */ /* 0x000e640008000148 */
[----:B-1----:R-:W-:Y:S05]  /*1c70*/  @!P0 BRA `(.L_x_17) ;  /* 0x000000d000088947 */ /* 0x002fea0003800000 */
.L_x_16:
[----:B------:R2:W-:Y:S02]  /*1c80*/  STL [R1+0x94], R0 ;  /* 0x0000940001007387 */ /* 0x0005e40000100800 */
[----:B--2---:R-:W0:Y:S01]  /*1c90*/  S2R R0, SR_TID.X ;  /* 0x0000000000007919 */ /* 0x004e220000002100 */
[----:B------:R-:W-:Y:S02]  /*1ca0*/  MOV R155, UR18 ;  /* 0x00000012009b7c02 */ /* 0x000fe40008000f00 */
[C---:B01----:R-:W-:Y:S01]  /*1cb0*/  SHF.L.U32 R152, R0.reuse, 0x6, RZ ;  /* 0x0000000600987819 */ /* 0x043fe200000006ff */
[----:B------:R-:W-:-:S03]  /*1cc0*/  IMAD.SHL.U32 R153, R0, 0x400, RZ ;  /* 0x0000040000997824 */ /* 0x000fc600078e00ff */
[----:B------:R-:W-:-:S04]  /*1cd0*/  LOP3.LUT R152, R152, 0x3800, RZ, 0xc0, !PT ;  /* 0x0000380098987812 */ /* 0x000fc800078ec0ff */
[----:B------:R-:W-:Y:S01]  /*1ce0*/  LOP3.LUT R152, R152, 0x400, R153, 0xf8, !PT ;  /* 0x0000040098987812 */ /* 0x000fe200078ef899 */
[----:B------:R-:W-:-:S05]  /*1cf0*/  IMAD.SHL.U32 R153, R0, 0x20, RZ ;  /* 0x0000002000997824 */ /* 0x000fca00078e00ff */
[----:B------:R-:W-:Y:S01]  /*1d00*/  LOP3.LUT R152, R152, 0x380, R153, 0xf8, !PT ;  /* 0x0000038098987812 */ /* 0x000fe200078ef899 */
[----:B------:R-:W-:Y:S02]  /*1d10*/  IMAD.SHL.U32 R153, R0, 0x10, RZ ;  /* 0x0000001000997824 */ /* 0x000fe400078e00ff */
[----:B------:R0:W5:Y:S01]  /*1d20*/  LDL.LU R0, [R1+0x94] ;  /* 0x0000940001007983 */ /* 0x0001620000300800 */
[----:B------:R-:W-:Y:S02]  /*1d30*/  UIADD3 UR8, UR25, 0x18180, URZ ;  /* 0x0001818019087890 */ /* 0x000fe4000fffe03f */
[----:B------:R-:W-:Y:S01]  /*1d40*/  LOP3.LUT R152, R152, 0x20, R153, 0xf8, !PT ;  /* 0x0000002098987812 */ /* 0x000fe200078ef899 */
[----:B------:R-:W-:Y:S02]  /*1d50*/  USEL UR7, UR7, URZ, !UP0 ;  /* 0x0000003f07077287 */ /* 0x000fe4000c000000 */
[----:B------:R-:W-:Y:S01]  /*1d60*/  USHF.R.U32.HI UR8, URZ, 0x4, UR8 ;  /* 0x000000043f087899 */ /* 0x000fe20008011608 */
[----:B------:R-:W-:Y:S01]  /*1d70*/  SHF.R.U32.HI R152, RZ, 0x3, R152 ;  /* 0x00000003ff987819 */ /* 0x000fe20000011698 */
[----:B------:R-:W-:-:S02]  /*1d80*/  ULOP3.LUT UR9, UR15, 0x10000, URZ, 0xfc, !UPT ;  /* 0x000100000f097892 */ /* 0x000fc4000f8efc3f */
[----:B------:R-:W-:Y:S02]  /*1d90*/  ULOP3.LUT UR8, UR8, 0x3fff, URZ, 0xc0, !UPT ;  /* 0x00003fff08087892 */ /* 0x000fe4000f8ec03f */
[----:B------:R-:W-:Y:S01]  /*1da0*/  IMAD R155, R155, 0x1000, R152 ;  /* 0x000010009b9b7824 */ /* 0x000fe200078e0298 */
[----:B------:R-:W-:Y:S02]  /*1db0*/  UISETP.NE.U32.AND UP0, UPT, UR7, URZ, UPT ;  /* 0x0000003f0700728c */ /* 0x000fe4000bf05070 */
[----:B------:R-:W-:Y:S02]  /*1dc0*/  ULOP3.LUT UR8, UR8, 0x10000, URZ, 0xfc, !UPT ;  /* 0x0001000008087892 */ /* 0x000fe4000f8efc3f */
[----:B------:R-:W-:Y:S01]  /*1dd0*/  LDS R152, [R155+UR25+0x30180] ;  /* 0x030180199b987984 */ /* 0x000fe20008000800 */
[----:B------:R-:W-:Y:S02]  /*1de0*/  ULEA UR7, UR18, UR9, 0xa ;  /* 0x0000000912077291 */ /* 0x000fe4000f8e503f */
[----:B------:R-:W-:Y:S01]  /*1df0*/  ULEA UR20, UR18, UR8, 0xa ;  /* 0x0000000812147291 */ /* 0x000fe2000f8e503f */
[----:B------:R-:W-:Y:S01]  /*1e00*/  LDS R153, [R155+UR25+0x30980] ;  /* 0x030980199b997984 */ /* 0x000fe20008000800 */
[----:B------:R-:W-:Y:S01]  /*1e10*/  UMOV UR9, 0x80000020 ;  /* 0x8000002000097882 */ /* 0x000fe20000000000 */
[----:B------:R-:W-:Y:S01]  /*1e20*/  UMOV UR11, 0x40000040 ;  /* 0x40000040000b7882 */ /* 0x000fe20000000000 */
[----:B------:R-:W-:Y:S01]  /*1e30*/  UIADD3 UR6, UR6, 0x2, URZ ;  /* 0x0000000206067890 */ /* 0x000fe2000fffe03f */
[----:B------:R-:W-:Y:S01]  /*1e40*/  LDS R154, [R155+UR25+0x30188] ;  /* 0x030188199b9a7984 */ /* 0x000fe20008000800 */
[----:B------:R-:W-:Y:S01]  /*1e50*/  UMOV UR8, UR7 ;  /* 0x0000000700087c82 */ /* 0x000fe20008000000 */
[----:B------:R-:W-:-:S02]  /*1e60*/  UMOV UR10, UR20 ;  /* 0x00000014000a7c82 */ /* 0x000fc40008000000 */
[----:B------:R-:W1:Y:S02]  /*1e70*/  LDS R155, [R155+UR25+0x30988] ;  /* 0x030988199b9b7984 */ /* 0x000e640008000800 */
[----:B-1----:R-:W-:-:S06]  /*1e80*/  WARPGROUP.ARRIVE ;  /* 0x00000000000079c5 */ /* 0x002fcc0000000000 */
[----:B------:R-:W-:Y:S01]  /*1e90*/  QGMMA.SP.64x128x64.F32.E4M3.E4M3 R88, gdesc[UR8], R88, UP0, R152 ;  /* 0x05e09800085879f3 */ /* 0x000fe2000bf00a58 */
[----:B------:R-:W-:Y:S01]  /*1ea0*/  UIADD3 UR8, UR7, 0x200, URZ ;  /* 0x0000020007087890 */ /* 0x000fe2000fffe03f */
[----:B------:R-:W-:-:S14]  /*1eb0*/  UMOV UR9, 0x80000020 ;  /* 0x8000002000097882 */ /* 0x000fdc0000000000 */
[----:B------:R-:W-:Y:S01]  /*1ec0*/  QGMMA.SP.64x128x64.F32.E4M3.E4M3 R24, gdesc[UR8], R24, UP0, R153 ;  /* 0x05e09900081879f3 */ /* 0x000fe2000bf00a18 */
[----:B------:R-:W-:Y:S02]  /*1ed0*/  UIADD3 UR8, UR7, 0x2, URZ ;  /* 0x0000000207087890 */ /* 0x000fe4000fffe03f */
[----:B------:R-:W-:Y:S01]  /*1ee0*/  UIADD3 UR10, UR20, 0x4, URZ ;  /* 0x00000004140a7890 */ /* 0x000fe2000fffe03f */
[----:B------:R-:W-:Y:S01]  /*1ef0*/  UMOV UR9, 0x80000020 ;  /* 0x8000002000097882 */ /* 0x000fe20000000000 */
[----:B------:R-:W-:Y:S01]  /*1f00*/  UMOV UR11, 0x40000040 ;  /* 0x40000040000b7882 */ /* 0x000fe20000000000 */
[----:B------:R-:W-:-:S10]  /*1f10*/  UISETP.NE.AND UP0, UPT, UR6, UR26, UPT ;  /* 0x0000001a0600728c */ /* 0x000fd4000bf05270 */
[----:B------:R-:W-:Y:S01]  /*1f20*/  QGMMA.SP.64x128x64.F32.E4M3.E4M3 R88, gdesc[UR8], R88, R154 ;  /* 0x05e09a00085879f3 */ /* 0x000fe20008700a58 */
[----:B------:R-:W-:Y:S01]  /*1f30*/  UIADD3 UR8, UR7, 0x202, URZ ;  /* 0x0000020207087890 */ /* 0x000fe2000fffe03f */
[----:B------:R-:W-:Y:S01]  /*1f40*/  UMOV UR9, 0x80000020 ;  /* 0x8000002000097882 */ /* 0x000fe20000000000 */
[----:B------:R-:W-:-:S04]  /*1f50*/  USEL UR7, URZ, 0x1, UP0 ;  /* 0x000000013f077887 */ /* 0x000fc80008000000 */
[----:B------:R-:W-:-:S06]  /*1f60*/  UISETP.NE.AND UP0, UPT, UR7, URZ, UPT ;  /* 0x0000003f0700728c */ /* 0x000fcc000bf05270 */
[----:B------:R-:W-:-:S03]  /*1f70*/  PLOP3.LUT P0, PT, PT, PT, UP0, 0x80, 0x0 ;  /* 0x000000000000781c */ /* 0x000fc60003f0f008 */
[----:B------:R-:W-:Y:S03]  /*1f80*/  QGMMA.SP.64x128x64.F32.E4M3.E4M3 R24, gdesc[UR8], R24, R155, gsb0 ;  /* 0x05e09b00081879f3 */ /* 0x000fe60008000a18 */
[----:B------:R-:W-:-:S07]  /*1f90*/  WARPGROUP.DEPBAR.LE gsb0, 0x0 ;  /* 0x00008000000079c5 */ /* 0x000fce0000010000 */
[----:B0-----:R-:W-:Y:S05]  /*1fa0*/  @!P0 BRA `(.L_x_18) ;  /* 0x0000000c00908947 */ /* 0x001fea0003800000 */
[----:B------:R-:W-:Y:S01]  /*1fb0*/  FADD R227, R89, R227 ;  /* 0x000000e359e37221 */ /* 0x000fe20000000000 */
[----:B------:R-:W-:-:S01]  /*1fc0*/  FADD R226, R90, R226 ;  /* 0x000000e25ae27221 */ /* 0x000fc20000000000 */
[----:B-----5:R0:W-:Y:S01]  /*1fd0*/  STL [R1+0x94], R0 ;  /* 0x0000940001007387 */ /* 0x0201e20000100800 */
[----:B------:R-:W-:-:S01]  /*1fe0*/  FADD R225, R91, R225 ;  /* 0x000000e15be17221 */ /* 0x000fc20000000000 */
[----:B------:R-:W-:Y:S01]  /*1ff0*/  FADD R224, R92, R224 ;  /* 0x000000e05ce07221 */ /* 0x000fe20000000000 */
[----:B------:R-:W-:-:S01]  /*2000*/  FADD R223, R93, R223 ;  /* 0x000000df5ddf7221 */ /* 0x000fc20000000000 */
[----:B------:R-:W-:Y:S01]  /*2010*/  FADD R222, R94, R222 ;  /* 0x000000de5ede7221 */ /* 0x000fe20000000000 */
[----:B0-----:R-:W2:Y:S01]  /*2020*/  LDL.LU R0, [R1+0x38] ;  /* 0x0000380001007983 */ /* 0x001ea20000300800 */
[----:B------:R-:W-:-:S03]  /*2030*/  FADD R228, R88, R228 ;  /* 0x000000e458e47221 */ /* 0x000fc60000000000 */
[----:B------:R0:W-:Y:S01]  /*2040*/  STL [R1+0x98], R227 ;  /* 0x000098e301007387 */ /* 0x0001e20000100800 */
[----:B------:R-:W-:-:S01]  /*2050*/  FADD R221, R95, R221 ;  /* 0x000000dd5fdd7221 */ /* 0x000fc20000000000 */
[----:B------:R-:W-:Y:S02]  /*2060*/  FADD R220, R96, R220 ;  /* 0x000000dc60dc7221 */ /* 0x000fe40000000000 */
[----:B0-----:R-:W3:Y:S04]  /*2070*/  LDL.LU R227, [R1+0x34] ;  /* 0x0000340001e37983 */ /* 0x001ee80000300800 */
[----:B------:R0:W-:Y:S01]  /*2080*/  STL [R1+0x9c], R226 ;  /* 0x00009ce201007387 */ /* 0x0001e20000100800 */
[----:B------:R-:W-:-:S03]  /*2090*/  FADD R219, R97, R219 ;  /* 0x000000db61db7221 */ /* 0x000fc60000000000 */
[----:B0-----:R-:W4:Y:S04]  /*20a0*/  LDL.LU R226, [R1+0x30] ;  /* 0x0000300001e27983 */ /* 0x001f280000300800 */
        /* <DEDUP_REMOVED lines=15> */
[----:B------:R0:W-:Y:S04]  /*21a0*/  STL [R1+0xb4], R220 ;  /* 0x0000b4dc01007387 */ /* 0x0001e80000100800 */
        /* <DEDUP_REMOVED lines=12> */
[----:B0-----:R-:W4:Y:S01]  /*2270*/  LDL.LU R214, [R1] ;  /* 0x0000000001d67983 */ /* 0x001f220000300800 */
[----:B------:R-:W-:-:S01]  /*2280*/  FADD R213, R103, R213 ;  /* 0x000000d567d57221 */ /* 0x000fc20000000000 */
[----:B------:R-:W-:Y:S01]  /*2290*/  FADD R212, R104, R212 ;  /* 0x000000d468d47221 */ /* 0x000fe20000000000 */
[----:B------:R-:W-:-:S01]  /*22a0*/  FADD R211, R105, R211 ;  /* 0x000000d369d37221 */ /* 0x000fc20000000000 */
[----:B------:R-:W-:Y:S01]  /*22b0*/  FADD R210, R106, R210 ;  /* 0x000000d26ad27221 */ /* 0x000fe20000000000 */
[----:B------:R-:W-:-:S01]  /*22c0*/  FADD R209, R107, R209 ;  /* 0x000000d16bd17221 */ /* 0x000fc20000000000 */
[----:B------:R-:W-:Y:S01]  /*22d0*/  STL [R1+0xd0], R213 ;  /* 0x0000d0d501007387 */ /* 0x000fe20000100800 */
[----:B------:R-:W-:-:S01]  /*22e0*/  FADD R208, R108, R208 ;  /* 0x000000d06cd07221 */ /* 0x000fc20000000000 */
[----:B------:R-:W-:Y:S01]  /*22f0*/  FADD R207, R109, R207 ;  /* 0x000000cf6dcf7221 */ /* 0x000fe20000000000 */
[----:B------:R-:W-:-:S01]  /*2300*/  FADD R206, R110, R206 ;  /* 0x000000ce6ece7221 */ /* 0x000fc20000000000 */
[----:B------:R0:W-:Y:S01]  /*2310*/  STL [R1+0xd4], R212 ;  /* 0x0000d4d401007387 */ /* 0x0001e20000100800 */
[----:B------:R-:W-:-:S01]  /*2320*/  FADD R205, R111, R205 ;  /* 0x000000cd6fcd7221 */ /* 0x000fc20000000000 */
[----:B------:R-:W-:Y:S01]  /*2330*/  FADD R204, R112, R204 ;  /* 0x000000cc70cc7221 */ /* 0x000fe20000000000 */
        /* <DEDUP_REMOVED lines=70> */
[----:B--2---:R-:W-:-:S01]  /*27a0*/  FADD R0, R69, R0 ;  /* 0x0000000045007221 */ /* 0x004fc20000000000 */
[----:B---3--:R-:W-:Y:S01]  /*27b0*/  FADD R227, R68, R227 ;  /* 0x000000e344e37221 */ /* 0x008fe20000000000 */
[----:B----4-:R-:W-:-:S01]  /*27c0*/  FADD R226, R67, R226 ;  /* 0x000000e243e27221 */ /* 0x010fc20000000000 */
        /* <DEDUP_REMOVED lines=11> */
[----:B------:R-:W-:-:S05]  /*2880*/  FADD R214, R55, R214 ;  /* 0x000000d637d67221 */ /* 0x000fca0000000000 */
[----:B------:R1:W-:Y:S04]  /*2890*/  STL [R1], R214 ;  /* 0x000000d601007387 */ /* 0x0003e80000100800 */
[----:B------:R2:W-:Y:S04]  /*28a0*/  STL [R1+0x4], R215 ;  /* 0x000004d701007387 */ /* 0x0005e80000100800 */
        /* <DEDUP_REMOVED lines=10> */
[----:B0-----:R-:W4:Y:S04]  /*2950*/  LDL.LU R212, [R1+0x3c] ;  /* 0x00003c0001d47983 */ /* 0x001f280000300800 */
[----:B------:R0:W-:Y:S04]  /*2960*/  STL [R1+0x30], R226 ;  /* 0x000030e201007387 */ /* 0x0001e80000100800 */
[----:B------:R-:W4:Y:S04]  /*2970*/  LDL.LU R213, [R1+0x40] ;  /* 0x0000400001d57983 */ /* 0x000f280000300800 */
[----:B------:R0:W-:Y:S04]  /*2980*/  STL [R1+0x34], R227 ;  /* 0x000034e301007387 */ /* 0x0001e80000100800 */
[----:B-1----:R-:W4:Y:S04]  /*2990*/  LDL.LU R214, [R1+0x44] ;  /* 0x0000440001d67983 */ /* 0x002f280000300800 */
[----:B------:R1:W-:Y:S04]  /*29a0*/  STL [R1+0x38], R0 ;  /* 0x0000380001007387 */ /* 0x0003e80000100800 */
[----:B--2---:R-:W2:Y:S04]  /*29b0*/  LDL.LU R215, [R1+0x48] ;  /* 0x0000480001d77983 */ /* 0x004ea80000300800 */
[----:B---3--:R-:W3:Y:S04]  /*29c0*/  LDL.LU R216, [R1+0x4c] ;  /* 0x00004c0001d87983 */ /* 0x008ee80000300800 */
[----:B----4-:R-:W4:Y:S04]  /*29d0*/  LDL.LU R217, [R1+0x50] ;  /* 0x0000500001d97983 */ /* 0x010f280000300800 */
[----:B------:R-:W4:Y:S04]  /*29e0*/  LDL.LU R218, [R1+0x54] ;  /* 0x0000540001da7983 */ /* 0x000f280000300800 */
[----:B------:R-:W4:Y:S04]  /*29f0*/  LDL.LU R219, [R1+0x58] ;  /* 0x0000580001db7983 */ /* 0x000f280000300800 */
[----:B------:R-:W4:Y:S04]  /*2a00*/  LDL.LU R220, [R1+0x5c] ;  /* 0x00005c0001dc7983 */ /* 0x000f280000300800 */
[----:B------:R-:W4:Y:S04]  /*2a10*/  LDL.LU R221, [R1+0x60] ;  /* 0x0000600001dd7983 */ /* 0x000f280000300800 */
[----:B------:R-:W4:Y:S04]  /*2a20*/  LDL.LU R222, [R1+0x64] ;  /* 0x0000640001de7983 */ /* 0x000f280000300800 */
[----:B------:R-:W4:Y:S04]  /*2a30*/  LDL.LU R223, [R1+0x68] ;  /* 0x0000680001df7983 */ /* 0x000f280000300800 */
[----:B------:R-:W4:Y:S04]  /*2a40*/  LDL.LU R224, [R1+0x6c] ;  /* 0x00006c0001e07983 */ /* 0x000f280000300800 */
[----:B------:R-:W4:Y:S04]  /*2a50*/  LDL.LU R225, [R1+0x70] ;  /* 0x0000700001e17983 */ /* 0x000f280000300800 */
[----:B0-----:R-:W4:Y:S04]  /*2a60*/  LDL.LU R226, [R1+0x74] ;  /* 0x0000740001e27983 */ /* 0x001f280000300800 */
[----:B------:R-:W4:Y:S04]  /*2a70*/  LDL.LU R227, [R1+0x78] ;  /* 0x0000780001e37983 */ /* 0x000f280000300800 */
[----:B-1----:R-:W4:Y:S01]  /*2a80*/  LDL.LU R0, [R1+0x7c] ;  /* 0x00007c0001007983 */ /* 0x002f220000300800 */
[----:B------:R-:W-:-:S05]  /*2a90*/  FADD R212, R70, R212 ;  /* 0x000000d446d47221 */ /* 0x000fca0000000000 */
[----:B------:R0:W-:Y:S01]  /*2aa0*/  STL [R1+0x3c], R212 ;  /* 0x00003cd401007387 */ /* 0x0001e20000100800 */
[----:B------:R-:W-:-:S03]  /*2ab0*/  FADD R213, R71, R213 ;  /* 0x000000d547d57221 */ /* 0x000fc60000000000 */
[----:B0-----:R0:W5:Y:S01]  /*2ac0*/  LDL.LU R212, [R1+0xd4] ;  /* 0x0000d40001d47983 */ /* 0x0011620000300800 */
[----:B------:R-:W-:-:S03]  /*2ad0*/  FADD R214, R72, R214 ;  /* 0x000000d648d67221 */ /* 0x000fc60000000000 */
[----:B------:R1:W-:Y:S01]  /*2ae0*/  STL [R1+0x40], R213 ;  /* 0x000040d501007387 */ /* 0x0003e20000100800 */
[----:B--2---:R-:W-:-:S01]  /*2af0*/  FADD R215, R73, R215 ;  /* 0x000000d749d77221 */ /* 0x004fc20000000000 */
[----:B---3--:R-:W-:Y:S02]  /*2b00*/  FADD R216, R74, R216 ;  /* 0x000000d84ad87221 */ /* 0x008fe40000000000 */
[----:B-1----:R0:W5:Y:S01]  /*2b10*/  LDL.LU R213, [R1+0xd0] ;  /* 0x0000d00001d57983 */ /* 0x0021620000300800 */
[----:B----4-:R-:W-:-:S03]  /*2b20*/  FADD R217, R75, R217 ;  /* 0x000000d94bd97221 */ /* 0x010fc60000000000 */
[----:B------:R1:W-:Y:S01]  /*2b30*/  STL [R1+0x44], R214 ;  /* 0x000044d601007387 */ /* 0x0003e20000100800 */
[----:B------:R-:W-:-:S03]  /*2b40*/  FADD R218, R76, R218 ;  /* 0x000000da4cda7221 */ /* 0x000fc60000000000 */
[----:B-1----:R0:W5:Y:S01]  /*2b50*/  LDL.LU R214, [R1+0xcc] ;  /* 0x0000cc0001d67983 */ /* 0x0021620000300800 */
[----:B------:R-:W-:-:S03]  /*2b60*/  FADD R219, R77, R219 ;  /* 0x000000db4ddb7221 */ /* 0x000fc60000000000 */
[----:B------:R1:W-:Y:S01]  /*2b70*/  STL [R1+0x48], R215 ;  /* 0x000048d701007387 */ /* 0x0003e20000100800 */
[----:B------:R-:W-:-:S01]  /*2b80*/  FADD R220, R78, R220 ;  /* 0x000000dc4edc7221 */ /* 0x000fc20000000000 */
[----:B------:R-:W-:Y:S02]  /*2b90*/  FADD R221, R79, R221 ;  /* 0x000000dd4fdd7221 */ /* 0x000fe40000000000 */
[----:B-1----:R0:W5:Y:S04]  /*2ba0*/  LDL.LU R215, [R1+0xc8] ;  /* 0x0000c80001d77983 */ /* 0x0021680000300800 */
[----:B------:R1:W-:Y:S01]  /*2bb0*/  STL [R1+0x4c], R216 ;  /* 0x00004cd801007387 */ /* 0x0003e20000100800 */
[----:B------:R-:W-:-:S01]  /*2bc0*/  FADD R222, R80, R222 ;  /* 0x000000de50de7221 */ /* 0x000fc20000000000 */
[----:B------:R-:W-:-:S02]  /*2bd0*/  FADD R223, R81, R223 ;  /* 0x000000df51df7221 */ /* 0x000fc40000000000 */
[----:B-1----:R0:W5:Y:S04]  /*2be0*/  LDL.LU R216, [R1+0xc4] ;  /* 0x0000c40001d87983 */ /* 0x0021680000300800 */
[----:B------:R1:W-:Y:S01]  /*2bf0*/  STL [R1+0x50], R217 ;  /* 0x000050d901007387 */ /* 0x0003e20000100800 */
[----:B------:R-:W-:-:S03]  /*2c00*/  FADD R224, R82, R224 ;  /* 0x000000e052e07221 */ /* 0x000fc60000000000 */
        /* <DEDUP_REMOVED lines=13> */
[----:B------:R1:W-:Y:S04]  /*2ce0*/  STL [R1+0x64], R222 ;  /* 0x000064de01007387 */ /* 0x0003e80000100800 */
        /* <DEDUP_REMOVED lines=12> */
[----:B-1----:R-:W2:Y:S01]  /*2db0*/  LDL.LU R0, [R1+0x94] ;  /* 0x0000940001007983 */ /* 0x002ea20000300800 */
[----:B------:R-:W-:-:S02]  /*2dc0*/  WARPGROUP.DEPBAR.LE gsb0, 0x0 ;  /* 0x00008000000079c5 */ /* 0x000fc40000010000 */
[----:B------:R-:W-:Y:S01]  /*2dd0*/  UMOV UR6, URZ ;  /* 0x0000003f00067c82 */ /* 0x000fe20008000000 */
[----:B0-2---:R-:W-:-:S07]  /*2de0*/  FADD R0, R0, R87 ;  /* 0x0000005700007221 */ /* 0x005fce0000000000 */
.L_x_18:
[----:B------:R-:W-:Y:S05]  /*2df0*/  @!P1 BRA `(.L_x_19) ;  /* 0x0000000000049947 */ /* 0x000fea0003800000 */
[----:B------:R-:W-:Y:S01]  /*2e00*/  BPT.TRAP 0x1 ;  /* 0x000000040000795c */ /* 0x000fe20000300000 */
.L_x_19:
[----:B------:R-:W-:Y:S02]  /*2e10*/  UISETP.GT.U32.AND UP1, UPT, UR14, 0x1, UPT ;  /* 0x000000010e00788c */ /* 0x000fe4000bf24070 */
[----:B------:R-:W-:-:S04]  /*2e20*/  ULEA UR7, UR19, UR25, 0x3 ;  /* 0x0000001913077291 */ /* 0x000fc8000f8e183f */
[----:B------:R-:W-:Y:S01]  /*2e30*/  UIADD3 UR7, UR7, 0x30, URZ ;  /* 0x0000003007077890 */ /* 0x000fe2000fffe03f */
[----:B------:R-:W-:-:S03]  /*2e40*/  PLOP3.LUT P0, PT, PT, PT, UP1, 0x80, 0x0 ;  /* 0x000000000000781c */ /* 0x000fc60003f0f018 */
[----:B------:R-:W-:-:S09]  /*2e50*/  UPRMT UR7, URZ, 0x654, UR7 ;  /* 0x000006543f077896 */ /* 0x000fd20008000007 */
[----:B------:R-:W-:Y:S01]  /*2e60*/  SYNCS.ARRIVE.TRANS64.RED.A1T0 RZ, [UR7], RZ ;  /* 0x000000ffffff79a7 */ /* 0x000fe20008100407 */
[----:B------:R-:W-:Y:S05]  /*2e70*/  @P0 BRA `(.L_x_20) ;  /* 0x0000000000040947 */ /* 0x000fea0003800000 */
[----:B------:R-:W-:Y:S01]  /*2e80*/  BPT.TRAP 0x1 ;  /* 0x000000040000795c */ /* 0x000fe20000300000 */
.L_x_20:
[----:B------:R-:W-:Y:S02]  /*2e90*/  UISETP.GT.AND UP3, UPT, UR13, 0x1, UPT ;  /* 0x000000010d00788c */ /* 0x000fe4000bf64270 */
[----:B------:R-:W-:Y:S02]  /*2ea0*/  UIADD3 UR18, UR18, 0x1, URZ ;  /* 0x0000000112127890 */ /* 0x000fe4000fffe03f */
[----:B------:R-:W-:Y:S02]  /*2eb0*/  UIADD3 UR19, UR19, 0x1, URZ ;  /* 0x0000000113137890 */ /* 0x000fe4000fffe03f */
[----:B------:R-:W-:Y:S01]  /*2ec0*/  PLOP3.LUT P0, PT, PT, PT, UP3, 0x80, 0x0 ;  /* 0x000000000000781c */ /* 0x000fe20003f0f038 */
[----:B------:R-:W-:Y:S02]  /*2ed0*/  UISETP.NE.AND UP1, UPT, UR18, 0x6, UPT ;  /* 0x000000061200788c */ /* 0x000fe4000bf25270 */
[----:B------:R-:W-:Y:S02]  /*2ee0*/  UISETP.NE.AND UP2, UPT, UR19, 0x6, UPT ;  /* 0x000000061300788c */ /* 0x000fe4000bf45270 */
[----:B------:R-:W-:-:S02]  /*2ef0*/  USEL UR7, URZ, 0x1, UP1 ;  /* 0x000000013f077887 */ /* 0x000fc40008800000 */
[----:B------:R-:W-:Y:S02]  /*2f00*/  UIADD3 UR13, UR13, -0x1, URZ ;  /* 0xffffffff0d0d7890 */ /* 0x000fe4000fffe03f */
[----:B------:R-:W-:Y:S02]  /*2f10*/  USEL UR18, UR18, URZ, UP1 ;  /* 0x0000003f12127287 */ /* 0x000fe40008800000 */
[----:B------:R-:W-:Y:S01]  /*2f20*/  LOP3.LUT R229, R229, UR7, RZ, 0x3c, !PT ;  /* 0x00000007e5e57c12 */ /* 0x000fe2000f8e3cff */
[----:B------:R-:W-:Y:S01]  /*2f30*/  USEL UR19, UR19, URZ, UP2 ;  /* 0x0000003f13137287 */ /* 0x000fe20009000000 */
[----:B------:R-:W-:Y:S01]  /*2f40*/  UMOV UR7, 0x1 ;  /* 0x0000000100077882 */ /* 0x000fe20000000000 */
[----:B------:R-:W-:Y:S10]  /*2f50*/  @P0 BRA `(.L_x_21) ;  /* 0xffffffec000c0947 */ /* 0x000ff4000383ffff */
.L_x_13:
[----:B-----5:R0:W-:Y:S04]  /*2f60*/  STL [R1+0x8c], R0 ;  /* 0x00008c0001007387 */ /* 0x0201e80000100800 */
[----:B0-----:R-:W2:Y:S04]  /*2f70*/  LDL.LU R0, [R1+0x7c] ;  /* 0x00007c0001007983 */ /* 0x001ea80000300800 */
[----:B--2---:R0:W-:Y:S04]  /*2f80*/  STL [R1+0x7c], R0 ;  /* 0x00007c0001007387 */ /* 0x0041e80000100800 */
        /* <DEDUP_REMOVED lines=56> */
[----:B0-----:R-:W2:Y:S01]  /*3310*/  LDL.LU R0, [R1+0x8] ;  /* 0x0000080001007983 */ /* 0x001ea20000300800 */
[----:B------:R-:W-:-:S03]  /*3320*/  UISETP.NE.AND UP0, UPT, UR6, URZ, UPT ;  /* 0x0000003f0600728c */ /* 0x000fc6000bf05270 */
[----:B--2---:R0:W-:Y:S04]  /*3330*/  STL [R1+0x8], R0 ;  /* 0x0000080001007387 */ /* 0x0041e80000100800 */
[----:B0-----:R-:W2:Y:S01]  /*3340*/  LDL.LU R0, [R1+0x4] ;  /* 0x0000040001007983 */ /* 0x001ea20000300800 */
[----:B------:R-:W-:-:S03]  /*3350*/  USEL UR6, URZ, 0x1, !UP0 ;  /* 0x000000013f067887 */ /* 0x000fc6000c000000 */
[----:B------:R0:W5:Y:S01]  /*3360*/  LDL.LU R229, [R1] ;  /* 0x0000000001e57983 */ /* 0x0001620000300800 */
[----:B------:R-:W-:Y:S02]  /*3370*/  IMAD.MOV.U32 R153, RZ, RZ, R2 ;  /* 0x000000ffff997224 */ /* 0x000fe400078e0002 */
[----:B------:R-:W-:Y:S01]  /*3380*/  ISETP.NE.AND P0, PT, RZ, UR6, PT ;  /* 0x00000006ff007c0c */ /* 0x000fe2000bf05270 */
[----:B------:R-:W-:Y:S01]  /*3390*/  IMAD.MOV.U32 R152, RZ, RZ, R3 ;  /* 0x000000ffff987224 */ /* 0x000fe200078e0003 */
[----:B--2---:R0:W-:Y:S11]  /*33a0*/  STL [R1+0x4], R0 ;  /* 0x0000040001007387 */ /* 0x0041f60000100800 */
[----:B------:R-:W-:Y:S05]  /*33b0*/  @!P0 BRA `(.L_x_22) ;  /* 0x0000000c00e48947 */ /* 0x000fea0003800000 */
[----:B0-----:R-:W2:Y:S01]  /*33c0*/  LDL.LU R0, [R1+0x4] ;  /* 0x0000040001007983 */ /* 0x001ea20000300800 */
[----:B------:R-:W-:Y:S01]  /*33d0*/  FADD R227, R89, R227 ;  /* 0x000000e359e37221 */ /* 0x000fe20000000000 */
[----:B------:R-:W-:Y:S01]  /*33e0*/  FADD R226, R90, R226 ;  /* 0x000000e25ae27221 */ /* 0x000fe20000000000 */
[----:B------:R-:W-:Y:S01]  /*33f0*/  FADD R225, R91, R225 ;  /* 0x000000e15be17221 */ /* 0x000fe20000000000 */
[----:B------:R-:W-:Y:S01]  /*3400*/  FADD R224, R92, R224 ;  /* 0x000000e05ce07221 */ /* 0x000fe20000000000 */
[----:B------:R-:W-:Y:S01]  /*3410*/  FADD R223, R93, R223 ;  /* 0x000000df5ddf7221 */ /* 0x000fe20000000000 */
[----:B------:R-:W-:Y:S01]  /*3420*/  STL [R1+0x94], R227 ;  /* 0x000094e301007387 */ /* 0x000fe20000100800 */
        /* <DEDUP_REMOVED lines=107> */
[----:B------:R0:W-:Y:S01]  /*3ae0*/  STL [R1+0x100], R200 ;  /* 0x000100c801007387 */ /* 0x0001e20000100800 */
[----:B------:R-:W-:Y:S01]  /*3af0*/  FADD R10, R46, R10 ;  /* 0x0000000a2e0a7221 */ /* 0x000fe20000000000 */
        /* <DEDUP_REMOVED lines=8> */
[----:B0-----:R-:W3:Y:S01]  /*3b80*/  LDL.LU R200, [R1+0x8] ;  /* 0x0000080001c87983 */ /* 0x001ee20000300800 */
[----:B-----5:R-:W-:-:S03]  /*3b90*/  FADD R229, R55, R229 ;  /* 0x000000e537e57221 */ /* 0x020fc60000000000 */
[----:B------:R-:W4:Y:S04]  /*3ba0*/  LDL.LU R201, [R1+0xc] ;  /* 0x00000c0001c97983 */ /* 0x000f280000300800 */
[----:B------:R-:W4:Y:S01]  /*3bb0*/  LDL.LU R202, [R1+0x10] ;  /* 0x0000100001ca7983 */ /* 0x000f220000300800 */
[----:B--2---:R-:W-:-:S05]  /*3bc0*/  FADD R0, R56, R0 ;  /* 0x0000000038007221 */ /* 0x004fca0000000000 */
[----:B------:R0:W-:Y:S04]  /*3bd0*/  STL [R1+0x4], R0 ;  /* 0x0000040001007387 */ /* 0x0001e80000100800 */
[----:B------:R-:W2:Y:S04]  /*3be0*/  LDL.LU R203, [R1+0x14] ;  /* 0x0000140001cb7983 */ /* 0x000ea80000300800 */
        /* <DEDUP_REMOVED lines=26> */
[----:B0-----:R-:W2:Y:S01]  /*3d90*/  LDL.LU R0, [R1+0x8c] ;  /* 0x00008c0001007983 */ /* 0x001ea20000300800 */
[----:B---3--:R-:W-:Y:S01]  /*3da0*/  FADD R200, R57, R200 ;  /* 0x000000c839c87221 */ /* 0x008fe20000000000 */
[----:B----4-:R-:W-:-:S04]  /*3db0*/  FADD R201, R58, R201 ;  /* 0x000000c93ac97221 */ /* 0x010fc80000000000 */
[----:B------:R0:W-:Y:S01]  /*3dc0*/  STL [R1+0x8], R200 ;  /* 0x000008c801007387 */ /* 0x0001e20000100800 */
[----:B------:R-:W-:-:S03]  /*3dd0*/  FADD R202, R59, R202 ;  /* 0x000000ca3bca7221 */ /* 0x000fc60000000000 */
[----:B0-----:R1:W5:Y:S04]  /*3de0*/  LDL.LU R200, [R1+0x100] ;  /* 0x0001000001c87983 */ /* 0x0013680000300800 */
[----:B------:R0:W-:Y:S04]  /*3df0*/  STL [R1+0xc], R201 ;  /* 0x00000cc901007387 */ /* 0x0001e80000100800 */
[----:B0-----:R1:W5:Y:S04]  /*3e00*/  LDL.LU R201, [R1+0xfc] ;  /* 0x0000fc0001c97983 */ /* 0x0013680000300800 */
[----:B------:R0:W-:Y:S04]  /*3e10*/  STL [R1+0x10], R202 ;  /* 0x000010ca01007387 */ /* 0x0001e80000100800 */
[----:B0-----:R1:W5:Y:S01]  /*3e20*/  LDL.LU R202, [R1+0xf8] ;  /* 0x0000f80001ca7983 */ /* 0x0013620000300800 */
[----:B------:R-:W-:-:S02]  /*3e30*/  WARPGROUP.DEPBAR.LE gsb0, 0x0 ;  /* 0x00008000000079c5 */ /* 0x000fc40000010000 */
[----:B--2---:R-:W-:Y:S01]  /*3e40*/  FADD R203, R60, R203 ;  /* 0x000000cb3ccb7221 */ /* 0x004fe20000000000 */
[----:B------:R-:W-:-:S04]  /*3e50*/  FADD R204, R61, R204 ;  /* 0x000000cc3dcc7221 */ /* 0x000fc80000000000 */
[----:B------:R0:W-:Y:S01]  /*3e60*/  STL [R1+0x14], R203 ;  /* 0x000014cb01007387 */ /* 0x0001e20000100800 */
[----:B------:R-:W-:Y:S01]  /*3e70*/  FADD R205, R62, R205 ;  /* 0x000000cd3ecd7221 */ /* 0x000fe20000000000 */
[----:B------:R-:W-:Y:S02]  /*3e80*/  FADD R206, R63, R206 ;  /* 0x000000ce3fce7221 */ /* 0x000fe40000000000 */
[----:B0-----:R1:W5:Y:S01]  /*3e90*/  LDL.LU R203, [R1+0xf4] ;  /* 0x0000f40001cb7983 */ /* 0x0013620000300800 */
[----:B------:R-:W-:-:S03]  /*3ea0*/  FADD R207, R64, R207 ;  /* 0x000000cf40cf7221 */ /* 0x000fc60000000000 */
[----:B------:R0:W-:Y:S01]  /*3eb0*/  STL [R1+0x18], R204 ;  /* 0x000018cc01007387 */ /* 0x0001e20000100800 */
[----:B------:R-:W-:Y:S01]  /*3ec0*/  FADD R208, R65, R208 ;  /* 0x000000d041d07221 */ /* 0x000fe20000000000 */
[----:B------:R-:W-:Y:S02]  /*3ed0*/  FADD R209, R66, R209 ;  /* 0x000000d142d17221 */ /* 0x000fe40000000000 */
[----:B0-----:R1:W5:Y:S04]  /*3ee0*/  LDL.LU R204, [R1+0xf0] ;  /* 0x0000f00001cc7983 */ /* 0x0013680000300800 */
[----:B------:R0:W-:Y:S01]  /*3ef0*/  STL [R1+0x1c], R205 ;  /* 0x00001ccd01007387 */ /* 0x0001e20000100800 */
[----:B------:R-:W-:Y:S01]  /*3f00*/  FADD R210, R67, R210 ;  /* 0x000000d243d27221 */ /* 0x000fe20000000000 */
[----:B------:R-:W-:-:S02]  /*3f10*/  FADD R211, R68, R211 ;  /* 0x000000d344d37221 */ /* 0x000fc40000000000 */
[----:B0-----:R1:W5:Y:S04]  /*3f20*/  LDL.LU R205, [R1+0xec] ;  /* 0x0000ec0001cd7983 */ /* 0x0013680000300800 */
[----:B------:R0:W-:Y:S01]  /*3f30*/  STL [R1+0x20], R206 ;  /* 0x000020ce01007387 */ /* 0x0001e20000100800 */
[----:B------:R-:W-:Y:S01]  /*3f40*/  FADD R212, R69, R212 ;  /* 0x000000d445d47221 */ /* 0x000fe20000000000 */
[----:B------:R-:W-:Y:S02]  /*3f50*/  FADD R213, R70, R213 ;  /* 0x000000d546d57221 */ /* 0x000fe40000000000 */
[----:B0-----:R1:W5:Y:S04]  /*3f60*/  LDL.LU R206, [R1+0xe8] ;  /* 0x0000e80001ce7983 */ /* 0x0013680000300800 */
[----:B------:R0:W-:Y:S01]  /*3f70*/  STL [R1+0x24], R207 ;  /* 0x000024cf01007387 */ /* 0x0001e20000100800 */
[----:B------:R-:W-:-:S03]  /*3f80*/  FADD R214, R71, R214 ;  /* 0x000000d647d67221 */ /* 0x000fc60000000000 */
        /* <DEDUP_REMOVED lines=44> */
[----:B------:R-:W-:Y:S01]  /*4250*/  FADD R0, R87, R0 ;  /* 0x0000000057007221 */ /* 0x000fe20000000000 */
[----:B------:R-:W-:Y:S02]  /*4260*/  FADD R2, R86, R2 ;  /* 0x0000000256027221 */ /* 0x000fe40000000000 */
[----:B0-----:R1:W5:Y:S04]  /*4270*/  LDL.LU R222, [R1+0xa8] ;  /* 0x0000a80001de7983 */ /* 0x0013680000300800 */
[----:B------:R0:W-:Y:S04]  /*4280*/  STL [R1+0x64], R223 ;  /* 0x000064df01007387 */ /* 0x0001e80000100800 */
        /* <DEDUP_REMOVED lines=10> */
[----:B------:R1:W-:Y:S04]  /*4330*/  STL [R1+0x8c], R0 ;  /* 0x00008c0001007387 */ /* 0x0003e80000100800 */
[----:B------:R1:W-:Y:S02]  /*4340*/  STL [R1+0x7c], R2 ;  /* 0x00007c0201007387 */ /* 0x0003e40000100800 */
.L_x_22:
[----:B-1----:R-:W0:Y:S01]  /*4350*/  S2R R2, SR_TID.X ;  /* 0x0000000000027919 */ /* 0x002e220000002100 */
[----:B------:R-:W1:Y:S01]  /*4360*/  LDC R28, c[0x0][0x288] ;  /* 0x0000a200ff1c7b82 */ /* 0x000e620000000800 */
[----:B------:R-:W-:Y:S01]  /*4370*/  ULDC UR11, c[0x0][0x284] ;  /* 0x0000a100000b7ab9 */ /* 0x000fe20000000800 */
[----:B------:R-:W-:Y:S02]  /*4380*/  UIADD3 UR9, UR12, UR5, URZ ;  /* 0x000000050c097290 */ /* 0x000fe4000fffe03f */
[----:B------:R-:W-:Y:S01]  /*4390*/  USHF.R.S32.HI UR10, URZ, 0x1f, UR23 ;  /* 0x0000001f3f0a7899 */ /* 0x000fe20008011417 */
[----:B------:R-:W-:Y:S01]  /*43a0*/  ULDC.64 UR18, c[0x0][0x6d0] ;  /* 0x0001b40000127ab9 */ /* 0x000fe20000000a00 */
[----:B------:R-:W-:Y:S01]  /*43b0*/  UISETP.GE.U32.AND UP1, UPT, UR12, 0x6, UPT ;  /* 0x000000060c00788c */ /* 0x000fe2000bf26070 */
[----:B0-----:R-:W-:Y:S02]  /*43c0*/  LOP3.LUT R0, R2, 0x60, RZ, 0xc0, !PT ;  /* 0x0000006002007812 */ /* 0x001fe400078ec0ff */
[----:B------:R-:W-:-:S02]  /*43d0*/  SHF.R.U32.HI R2, RZ, 0x2, R2 ;  /* 0x00000002ff027819 */ /* 0x000fc40000011602 */
[----:B------:R-:W-:Y:S02]  /*43e0*/  SHF.R.U32.HI R0, RZ, 0x5, R0 ;  /* 0x00000005ff007819 */ /* 0x000fe40000011600 */
[----:B------:R-:W-:Y:S02]  /*43f0*/  LOP3.LUT R3, R2, 0x7, RZ, 0xc0, !PT ;  /* 0x0000000702037812 */ /* 0x000fe400078ec0ff */
[----:B------:R-:W-:-:S03]  /*4400*/  SHF.L.U32 R2, R0, 0x4, RZ ;  /* 0x0000000400027819 */ /* 0x000fc600000006ff */
[--C-:B------:R-:W-:Y:S01]  /*4410*/  IMAD R25, R0, -0x10, -R3.reuse ;  /* 0xfffffff000197824 */ /* 0x100fe200078e0a03 */
[----:B------:R-:W-:Y:S02]  /*4420*/  LOP3.LUT R3, R2, 0xfffffff0, R3, 0xe2, !PT ;  /* 0xfffffff002037812 */ /* 0x000fe400078ee203 */
[----:B------:R-:W0:Y:S02]  /*4430*/  S2R R2, SR_TID.X ;  /* 0x0000000000027919 */ /* 0x000e240000002100 */
[--C-:B0-----:R-:W-:Y:S02]  /*4440*/  SHF.R.U32.HI R0, RZ, 0x7, R2.reuse ;  /* 0x00000007ff007819 */ /* 0x101fe40000011602 */
[----:B------:R-:W-:Y:S02]  /*4450*/  SHF.R.U32.HI R2, RZ, 0x1, R2 ;  /* 0x00000001ff027819 */ /* 0x000fe40000011602 */
[----:B------:R-:W-:Y:S02]  /*4460*/  LOP3.LUT R0, R0, 0x1, RZ, 0xc0, !PT ;  /* 0x0000000100007812 */ /* 0x000fe400078ec0ff */
[----:B------:R-:W-:-:S02]  /*4470*/  LOP3.LUT R2, R3, 0x40, R2, 0xf8, !PT ;  /* 0x0000004003027812 */ /* 0x000fc400078ef802 */
[----:B------:R-:W2:Y:S01]  /*4480*/  LDL.LU R3, [R1+0x90] ;  /* 0x0000900001037983 */ /* 0x000ea20000300800 */
[----:B------:R-:W-:Y:S01]  /*4490*/  IMAD R26, R0, -0x40, R25 ;  /* 0xffffffc0001a7824 */ /* 0x000fe200078e0219 */
[----:B------:R-:W-:Y:S02]  /*44a0*/  UISETP.GT.U32.AND UP0, UPT, UR9, 0x5, UPT ;  /* 0x000000050900788c */ /* 0x000fe4000bf04070 */
[----:B------:R-:W-:Y:S02]  /*44b0*/  UIMAD UR5, UR10, UR18, URZ ;  /* 0x000000120a0572a4 */ /* 0x000fe4000f8e023f */
[----:B------:R-:W-:Y:S01]  /*44c0*/  UIMAD.WIDE.U32 UR6, UR9, -0x55555555, URZ ;  /* 0xaaaaaaab090678a5 */ /* 0x000fe2000f8e003f */
[----:B--2---:R-:W-:-:S05]  /*44d0*/  IMAD.SHL.U32 R3, R3, 0x100, RZ ;  /* 0x0000010003037824 */ /* 0x004fca00078e00ff */
[----:B------:R-:W-:Y:S02]  /*44e0*/  LOP3.LUT R24, R2, R3, RZ, 0xfc, !PT ;  /* 0x0000000302187212 */ /* 0x000fe400078efcff */
[----:B------:R-:W2:Y:S01]  /*44f0*/  LDL R2, [R1+0x88] ;  /* 0x0000880001027983 */ /* 0x000ea20000100800 */
[----:B------:R-:W-:Y:S01]  /*4500*/  UISETP.LT.U32.AND UP0, UPT, UR12, 0x6, UP0 ;  /* 0x000000060c00788c */ /* 0x000fe20008701070 */
[--C-:B------:R-:W-:Y:S01]  /*4510*/  SHF.R.S32.HI R25, RZ, 0x1f, R24.reuse ;  /* 0x0000001fff197819 */ /* 0x100fe20000011418 */
[----:B------:R-:W-:Y:S01]  /*4520*/  UIMAD UR8, UR23, UR19, UR5 ;  /* 0x00000013170872a4 */ /* 0x000fe2000f8e0205 */
[----:B------:R-:W0:Y:S01]  /*4530*/  S2R R0, SR_TID.X ;  /* 0x0000000000007919 */ /* 0x000e220000002100 */
[----:B------:R-:W-:Y:S01]  /*4540*/  IMAD.U32 R41, RZ, RZ, UR18 ;  /* 0x00000012ff297e24 */ /* 0x000fe2000f8e00ff */
[----:B------:R-:W-:Y:S01]  /*4550*/  USEL UR5, URZ, 0x1, !UP0 ;  /* 0x000000013f057887 */ /* 0x000fe2000c000000 */
[----:B------:R-:W-:Y:S02]  /*4560*/  WARPGROUP.DEPBAR.LE gsb0, 0x0 ;  /* 0x00008000000079c5 */ /* 0x000fe40000010000 */
[----:B------:R-:W-:Y:S01]  /*4570*/  IMAD.WIDE.U32 R40, R41, UR23, R24 ;  /* 0x0000001729287c25 */ /* 0x000fe2000f8e0018 */
[----:B------:R-:W-:-:S02]  /*4580*/  USHF.R.U32.HI UR6, URZ, 0x2, UR7 ;  /* 0x000000023f067899 */ /* 0x000fc40008011607 */
[----:B------:R-:W-:Y:S02]  /*4590*/  ULOP3.LUT UR4, UR4, UR5, URZ, 0x3c, !UPT ;  /* 0x0000000504047292 */ /* 0x000fe4000f8e3c3f */
[----:B------:R-:W-:Y:S01]  /*45a0*/  UIMAD UR5, UR6, -0x6, UR9 ;  /* 0xfffffffa060578a4 */ /* 0x000fe2000f8e0209 */
[----:B------:R-:W-:Y:S01]  /*45b0*/  IADD3 R41, R41, UR8, RZ ;  /* 0x0000000829297c10 */ /* 0x000fe2000fffe0ff */
[----:B------:R-:W-:Y:S01]  /*45c0*/  @UP1 ULOP3.LUT UR4, UR4, 0x1, UR6, 0x78, !UPT ;  /* 0x0000000104041892 */ /* 0x000fe2000f8e7806 */
[----:B0-----:R-:W-:-:S05]  /*45d0*/  LOP3.LUT R0, R0, 0x3, RZ, 0xc0, !PT ;  /* 0x0000000300007812 */ /* 0x001fca00078ec0ff */
[----:B-1----:R-:W-:Y:S02]  /*45e0*/  IMAD R0, R0, -0x2, R28 ;  /* 0xfffffffe00007824 */ /* 0x002fe400078e021c */
[----:B--2---:R-:W-:Y:S01]  /*45f0*/  IMAD.SHL.U32 R27, R2, 0x80, RZ ;  /* 0x00000080021b7824 */ /* 0x004fe200078e00ff */
[----:B------:R-:W-:-:S03]  /*4600*/  IADD3 R2, -R3, UR11, R26 ;  /* 0x0000000b03027c10 */ /* 0x000fc6000fffe11a */
[----:B------:R-:W-:Y:S01]  /*4610*/  IMAD.IADD R0, R0, 0x1, -R27 ;  /* 0x0000000100007824 */ /* 0x000fe200078e0a1b */
[----:B------:R-:W-:-:S04]  /*4620*/  ISETP.GE.AND P0, PT, R27, R28, PT ;  /* 0x0000001c1b00720c */ /* 0x000fc80003f06270 */
[----:B------:R-:W-:Y:S01]  /*4630*/  ISETP.GE.OR P0, PT, R3, UR11, P0 ;  /* 0x0000000b03007c0c */ /* 0x000fe20008706670 */
[----:B------:R-:W-:-:S05]  /*4640*/  IMAD.MOV.U32 R3, RZ, RZ, -0x1 ;  /* 0xffffffffff037424 */ /* 0x000fca00078e00ff */
[----:B------:R0:W-:Y:S07]  /*4650*/  STL [R1], R3 ;  /* 0x0000000301007387 */ /* 0x0001ee0000100800 */
[----:B------:R-:W-:Y:S05]  /*4660*/  @P0 BRA `(.L_x_23) ;  /* 0x0000008400780947 */ /* 0x000fea0003800000 */
[----:B------:R1:W-:Y:S01]  /*4670*/  STL [R1+0x94], R4 ;  /* 0x0000940401007387 */ /* 0x0003e20000100800 */
[----:B------:R-:W2:Y:S03]  /*4680*/  LDC.64 R28, c[0x0][0x6c8] ;  /* 0x0001b200ff1c7b82 */ /* 0x000ea60000000a00 */
[----:B-1----:R-:W3:Y:S01]  /*4690*/  LDL.LU R4, [R1+0x88] ;  /* 0x0000880001047983 */ /* 0x002ee20000300800 */
[----:B0-----:R-:W0:Y:S01]  /*46a0*/  S2R R3, SR_TID.X ;  /* 0x0000000000037919 */ /* 0x001e220000002100 */
[----:B------:R-:W-:Y:S01]  /*46b0*/  FSETP.NEU.AND P0, PT, RZ, UR22, PT ;  /* 0x00000016ff007c0b */ /* 0x000fe2000bf0d000 */
[----:B------:R-:W-:Y:S01]  /*46c0*/  BSSY B0, `(.L_x_23) ;  /* 0x0000858000007945 */ /* 0x000fe20003800000 */
[----:B------:R-:W-:Y:S01]  /*46d0*/  ISETP.GT.AND P2, PT, R2, RZ, PT ;  /* 0x000000ff0200720c */ /* 0x000fe20003f44270 */
[----:B---3--:R-:W-:Y:S02]  /*46e0*/  IMAD.WIDE R30, R4, 0x80, RZ ;  /* 0x00000080041e7825 */ /* 0x008fe400078e02ff */
[----:B------:R1:W5:Y:S01]  /*46f0*/  LDL.LU R4, [R1+0x94] ;  /* 0x0000940001047983 */ /* 0x0003620000300800 */
[----:B------:R-:W-:Y:S01]  /*4700*/  ISETP.GT.AND P4, PT, R0, RZ, P2 ;  /* 0x000000ff0000720c */ /* 0x000fe20001784270 */
[----:B0-----:R-:W-:-:S02]  /*4710*/  IMAD.SHL.U32 R27, R3, 0x2, RZ ;  /* 0x00000002031b7824 */ /* 0x001fc400078e00ff */
[----:B--2---:R-:W-:-:S03]  /*4720*/  IMAD R26, R31, R28, RZ ;  /* 0x0000001c1f1a7224 */ /* 0x004fc600078e02ff */
[----:B------:R-:W-:-:S05]  /*4730*/  LOP3.LUT R27, R30, 0x6, R27, 0xf8, !PT ;  /* 0x000000061e1b7812 */ /* 0x000fca00078ef81b */
[----:B------:R-:W-:-:S04]  /*4740*/  IMAD.WIDE.U32 R40, R27, R28, R40 ;  /* 0x0000001c1b287225 */ /* 0x000fc800078e0028 */
[----:B------:R-:W-:-:S05]  /*4750*/  IMAD R3, R27, R29, R26 ;  /* 0x0000001d1b037224 */ /* 0x000fca00078e021a */
[----:B------:R-:W-:Y:S01]  /*4760*/  IADD3 R43, R41, R3, RZ ;  /* 0x00000003292b7210 */ /* 0x000fe20007ffe0ff */
[----:B-1----:R-:W-:Y:S06]  /*4770*/  @!P0 BRA `(.L_x_24) ;  /* 0x0000006400988947 */ /* 0x002fec0003800000 */
[----:B------:R-:W0:Y:S01]  /*4780*/  LDC.64 R38, c[0x0][0x6b0] ;  /* 0x0001ac00ff267b82 */ /* 0x000e220000000a00 */
[----:B------:R-:W-:Y:S01]  /*4790*/  ULDC.64 UR8, c[0x0][0x6b8] ;  /* 0x0001ae0000087ab9 */ /* 0x000fe20000000a00 */
[----:B------:R-:W-:Y:S01]  /*47a0*/  ULDC.64 UR18, c[0x0][0x6c0] ;  /* 0x0001b00000127ab9 */ /* 0x000fe20000000a00 */
[----:B------:R-:W-:Y:S02]  /*47b0*/  UIMAD UR6, UR10, UR8, URZ ;  /* 0x000000080a0672a4 */ /* 0x000fe4000f8e023f */
[----:B------:R-:W-:Y:S01]  /*47c0*/  IMAD.U32 R26, RZ, RZ, UR8 ;  /* 0x00000008ff1a7e24 */ /* 0x000fe2000f8e00ff */
[----:B------:R-:W-:Y:S01]  /*47d0*/  ULDC.64 UR10, c[0x0][0x6a8] ;  /* 0x0001aa00000a7ab9 */ /* 0x000fe20000000a00 */
[----:B------:R-:W-:Y:S02]  /*47e0*/  UIMAD UR6, UR23, UR9, UR6 ;  /* 0x00000009170672a4 */ /* 0x000fe4000f8e0206 */
[----:B------:R-:W-:Y:S01]  /*47f0*/  IMAD.WIDE.U32 R34, R26, UR23, R24 ;  /* 0x000000171a227c25 */ /* 0x000fe2000f8e0018 */
[----:B------:R-:W1:Y:S03]  /*4800*/  LDC.64 R52, c[0x0][0x6b0] ;  /* 0x0001ac00ff347b82 */ /* 0x000e660000000a00 */
[----:B------:R-:W-:-:S02]  /*4810*/  IMAD.MOV.U32 R32, RZ, RZ, R34 ;  /* 0x000000ffff207224 */ /* 0x000fc400078e0022 */
[----:B------:R-:W-:Y:S02]  /*4820*/  VIADD R33, R35, UR6 ;  /* 0x0000000623217c36 */ /* 0x000fe40008000000 */
[----:B0-----:R-:W-:-:S04]  /*4830*/  IMAD R30, R31, R38, RZ ;  /* 0x000000261f1e7224 */ /* 0x001fc800078e02ff */
[C---:B------:R-:W-:Y:S02]  /*4840*/  IMAD R3, R27.reuse, R39, R30 ;  /* 0x000000271b037224 */ /* 0x040fe400078e021e */
[----:B------:R-:W-:-:S05]  /*4850*/  IMAD.WIDE.U32 R30, R27, R38, R32 ;  /* 0x000000261b1e7225 */ /* 0x000fca00078e0020 */
[----:B------:R-:W-:Y:S02]  /*4860*/  IADD3 R31, R31, R3, RZ ;  /* 0x000000031f1f7210 */ /* 0x000fe40007ffe0ff */
[----:B------:R-:W-:-:S04]  /*4870*/  LEA R36, P0, R30, UR10, 0x2 ;  /* 0x0000000a1e247c11 */ /* 0x000fc8000f8010ff */
[----:B------:R-:W-:-:S05]  /*4880*/  LEA.HI.X R37, R30, UR11, R31, 0x2, P0 ;  /* 0x0000000b1e257c11 */ /* 0x000fca00080f141f */
[----:B------:R1:W2:Y:S01]  /*4890*/  @P4 LDG.E.LTC128B R44, desc[UR16][R36.64] ;  /* 0x00000010242c4981 */ /* 0x0002a2000c1e1920 */
[----:B------:R-:W-:Y:S01]  /*48a0*/  LEA R30, P0, R40, UR18, 0x2 ;  /* 0x00000012281e7c11 */ /* 0x000fe2000f8010ff */
[----:B------:R-:W-:Y:S01]  /*48b0*/  BSSY B1, `(.L_x_25) ;  /* 0x0000011000017945 */ /* 0x000fe20003800000 */
[----:B------:R-:W-:Y:S02]  /*48c0*/  ISETP.GT.AND P1, PT, R0, 0x1, P2 ;  /* 0x000000010000780c */ /* 0x000fe40001724270 */
[----:B------:R-:W-:Y:S01]  /*48d0*/  LEA.HI.X R31, R40, UR19, R43, 0x2, P0 ;  /* 0x00000013281f7c11 */ /* 0x000fe200080f142b */
[----:B-1----:R-:W-:-:S04]  /*48e0*/  IMAD.WIDE.U32 R36, R27, R38, R52 ;  /* 0x000000261b247225 */ /* 0x002fc800078e0034 */
[----:B------:R-:W-:Y:S01]  /*48f0*/  IMAD.IADD R49, R3, 0x1, R37 ;  /* 0x0000000103317824 */ /* 0x000fe200078e0225 */
[----:B------:R-:W-:-:S05]  /*4900*/  IADD3 R43, P0, R34, R36, RZ ;  /* 0x00000024222b7210 */ /* 0x000fca0007f1e0ff */
[----:B------:R-:W-:Y:S01]  /*4910*/  IMAD.X R46, R49, 0x1, R33, P0 ;  /* 0x00000001312e7824 */ /* 0x000fe200000e0621 */
[----:B------:R-:W-:-:S04]  /*4920*/  LEA R42, P0, R43, UR10, 0x2 ;  /* 0x0000000a2b2a7c11 */ /* 0x000fc8000f8010ff */
[----:B------:R-:W-:Y:S01]  /*4930*/  LEA.HI.X R43, R43, UR11, R46, 0x2, P0 ;  /* 0x0000000b2b2b7c11 */ /* 0x000fe200080f142e */
[----:B--2---:R-:W-:Y:S01]  /*4940*/  FMUL R41, R44, UR22 ;  /* 0x000000162c297c20 */ /* 0x004fe20008400000 */
[----:B------:R-:W-:-:S03]  /*4950*/  MOV R48, R44 ;  /* 0x0000002c00307202 */ /* 0x000fc60000000f00 */
[----:B------:R-:W-:Y:S01]  /*4960*/  FFMA R47, R228, UR21, R41 ;  /* 0x00000015e42f7c23 */ /* 0x000fe20008000029 */
[----:B------:R-:W-:-:S04]  /*4970*/  IMAD.WIDE.U32 R40, R27, R38, R24 ;  /* 0x000000261b287225 */ /* 0x000fc800078e0018 */
[----:B------:R0:W-:Y:S01]  /*4980*/  @P4 STG.E desc[UR16][R30.64], R47 ;  /* 0x0000002f1e004986 */ /* 0x0001e2000c101910 */
[----:B------:R-:W-:Y:S01]  /*4990*/  IMAD.IADD R45, R3, 0x1, R41 ;  /* 0x00000001032d7824 */ /* 0x000fe200078e0229 */
[----:B------:R-:W-:Y:S06]  /*49a0*/  @!P1 BRA `(.L_x_26) ;  /* 0x0000000000049947 */ /* 0x000fec0003800000 */
[----:B------:R1:W5:Y:S02]  /*49b0*/  LDG.E.LTC128B R48, desc[UR16][R42.64] ;  /* 0x000000102a307981 */ /* 0x000364000c1e1920 */
.L_x_26:
[----:B------:R-:W-:Y:S05]  /*49c0*/  BSYNC B1 ;  /* 0x0000000000017941 */ /* 0x000fea0003800000 */
.L_x_25:
[----:B------:R-:W-:Y:S02]  /*49d0*/  IMAD.MOV.U32 R44, RZ, RZ, R40 ;  /* 0x000000ffff2c7224 */ /* 0x000fe400078e0028 */
[----:B-1---5:R-:W-:Y:S01]  /*49e0*/  FMUL R42, R48, UR22 ;  /* 0x00000016302a7c20 */ /* 0x022fe20008400000 */
[----:B------:R-:W-:Y:S01]  /*49f0*/  LEA R40, P4, R28, R30, 0x2 ;  /* 0x0000001e1c287211 */ /* 0x000fe200078810ff */
[----:B------:R-:W-:Y:S01]  /*4a00*/  BSSY B1, `(.L_x_27) ;  /* 0x0000010000017945 */ /* 0x000fe20003800000 */
[----:B------:R-:W-:Y:S01]  /*4a10*/  ISETP.GT.AND P0, PT, R2, 0x8, PT ;  /* 0x000000080200780c */ /* 0x000fe20003f04270 */
[----:B------:R-:W-:Y:S01]  /*4a20*/  FFMA R227, R227, UR21, R42 ;  /* 0x00000015e3e37c23 */ /* 0x000fe2000800002a */
[----:B------:R-:W-:Y:S01]  /*4a30*/  LEA.HI.X R41, R28, R31, R29, 0x2, P4 ;  /* 0x0000001f1c297211 */ /* 0x000fe200020f141d */
[----:B------:R-:W-:Y:S01]  /*4a40*/  IMAD.WIDE.U32 R44, R26, UR23, R44 ;  /* 0x000000171a2c7c25 */ /* 0x000fe2000f8e002c */
[----:B------:R-:W-:Y:S02]  /*4a50*/  ISETP.GT.AND P4, PT, R0, RZ, P0 ;  /* 0x000000ff0000720c */ /* 0x000fe40000784270 */
[----:B------:R-:W-:Y:S01]  /*4a60*/  IADD3 R46, P5, R24, R36, RZ ;  /* 0x00000024182e7210 */ /* 0x000fe20007fbe0ff */
[----:B------:R1:W-:Y:S01]  /*4a70*/  @P1 STG.E desc[UR16][R40.64], R227 ;  /* 0x000000e328001986 */ /* 0x0003e2000c101910 */
[----:B------:R-:W-:Y:S01]  /*4a80*/  VIADD R37, R45, UR6 ;  /* 0x000000062d257c36 */ /* 0x000fe20008000000 */
[----:B------:R-:W-:-:S02]  /*4a90*/  LEA R42, P6, R44, UR10, 0x2 ;  /* 0x0000000a2c2a7c11 */ /* 0x000fc4000f8c10ff */
[----:B0-----:R-:W-:Y:S02]  /*4aa0*/  IMAD.X R47, R25, 0x1, R49, P5 ;  /* 0x00000001192f7824 */ /* 0x001fe400028e0631 */
[----:B------:R-:W-:Y:S02]  /*4ab0*/  LEA.HI.X R43, R44, UR11, R37, 0x2, P6 ;  /* 0x0000000b2c2b7c11 */ /* 0x000fe4000b0f1425 */
[----:B------:R-:W-:Y:S01]  /*4ac0*/  MOV R37, R49 ;  /* 0x0000003100257202 */ /* 0x000fe20000000f00 */
[----:B------:R-:W-:Y:S01]  /*4ad0*/  IMAD.WIDE.U32 R46, R26, UR23, R46 ;  /* 0x000000171a2e7c25 */ /* 0x000fe2000f8e002e */
[----:B------:R-:W-:Y:S06]  /*4ae0*/  @!P4 BRA `(.L_x_28) ;  /* 0x000000000004c947 */ /* 0x000fec0003800000 */
[----:B------:R0:W5:Y:S02]  /*4af0*/  LDG.E.LTC128B R48, desc[UR16][R42.64+0x20] ;  /* 0x000020102a307981 */ /* 0x000164000c1e1920 */
.L_x_28:
[----:B------:R-:W-:Y:S05]  /*4b00*/  BSYNC B1 ;  /* 0x0000000000017941 */ /* 0x000fea0003800000 */
.L_x_27:
[----:B------:R-:W-:Y:S01]  /*4b10*/  ISETP.GT.AND P6, PT, R0, 0x1, P0 ;  /* 0x000000010000780c */ /* 0x000fe200007c4270 */
[----:B-----5:R-:W-:Y:S01]  /*4b20*/  FMUL R45, R48, UR22 ;  /* 0x00000016302d7c20 */ /* 0x020fe20008400000 */
[----:B------:R-:W-:Y:S01]  /*4b30*/  VIADD R47, R47, UR6 ;  /* 0x000000062f2f7c36 */ /* 0x000fe20008000000 */
[----:B------:R-:W-:Y:S01]  /*4b40*/  LEA R44, P1, R46, UR10, 0x2 ;  /* 0x0000000a2e2c7c11 */ /* 0x000fe2000f8210ff */
[----:B------:R-:W-:-:S04]  /*4b50*/  IMAD.WIDE.U32 R36, R38, 0x7, R36 ;  /* 0x0000000726247825 */ /* 0x000fc800078e0024 */
[----:B------:R-:W-:Y:S01]  /*4b60*/  FFMA R49, R226, UR21, R45 ;  /* 0x00000015e2317c23 */ /* 0x000fe2000800002d */
[----:B------:R-:W-:Y:S01]  /*4b70*/  BSSY B1, `(.L_x_29) ;  /* 0x000000b000017945 */ /* 0x000fe20003800000 */
[----:B------:R-:W-:Y:S01]  /*4b80*/  LEA.HI.X R45, R46, UR11, R47, 0x2, P1 ;  /* 0x0000000b2e2d7c11 */ /* 0x000fe200088f142f */
[----:B------:R-:W-:Y:S01]  /*4b90*/  IMAD R226, R39, 0x7, RZ ;  /* 0x0000000727e27824 */ /* 0x000fe200078e02ff */
[----:B------:R-:W-:Y:S01]  /*4ba0*/  IADD3 R47, P5, R34, R36, RZ ;  /* 0x00000024222f7210 */ /* 0x000fe20007fbe0ff */
[----:B------:R2:W-:Y:S01]  /*4bb0*/  @P4 STG.E desc[UR16][R30.64+0x20], R49 ;  /* 0x000020311e004986 */ /* 0x0005e2000c101910 */
[----:B------:R-:W-:Y:S01]  /*4bc0*/  ISETP.GT.AND P1, PT, R0, 0x8, P2 ;  /* 0x000000080000780c */ /* 0x000fe20001724270 */
[----:B------:R-:W-:Y:S01]  /*4bd0*/  IMAD.IADD R51, R37, 0x1, R226 ;  /* 0x0000000125337824 */ /* 0x000fe200078e02e2 */
[----:B------:R-:W-:-:S03]  /*4be0*/  LEA R46, P4, R47, UR10, 0x2 ;  /* 0x0000000a2f2e7c11 */ /* 0x000fc6000f8810ff */
[----:B------:R-:W-:Y:S01]  /*4bf0*/  IMAD.X R54, R51, 0x1, R33, P5 ;  /* 0x0000000133367824 */ /* 0x000fe200028e0621 */
[----:B------:R-:W-:Y:S09]  /*4c00*/  @!P6 BRA `(.L_x_30) ;  /* 0x000000000004e947 */ /* 0x000ff20003800000 */
[----:B------:R3:W5:Y:S02]  /*4c10*/  LDG.E.LTC128B R48, desc[UR16][R44.64+0x20] ;  /* 0x000020102c307981 */ /* 0x000764000c1e1920 */
.L_x_30:
[----:B------:R-:W-:Y:S05]  /*4c20*/  BSYNC B1 ;  /* 0x0000000000017941 */ /* 0x000fea0003800000 */
.L_x_29:
[----:B-----5:R-:W-:Y:S01]  /*4c30*/  FMUL R50, R48, UR22 ;  /* 0x0000001630327c20 */ /* 0x020fe20008400000 */
[----:B------:R-:W-:Y:S02]  /*4c40*/  MOV R64, R48 ;  /* 0x0000003000407202 */ /* 0x000fe40000000f00 */
[----:B------:R-:W-:Y:S01]  /*4c50*/  LEA.HI.X R47, R47, UR11, R54, 0x2, P4 ;  /* 0x0000000b2f2f7c11 */ /* 0x000fe2000a0f1436 */
[----:B------:R-:W-:-:S05]  /*4c60*/  FFMA R225, R225, UR21, R50 ;  /* 0x00000015e1e17c23 */ /* 0x000fca0008000032 */
[----:B------:R-:W-:Y:S04]  /*4c70*/  @P6 STG.E desc[UR16][R40.64+0x20], R225 ;  /* 0x000020e128006986 */ /* 0x000fe8000c101910 */
[----:B------:R4:W3:Y:S01]  /*4c80*/  @P1 LDG.E.LTC128B R64, desc[UR16][R46.64] ;  /* 0x000000102e401981 */ /* 0x0008e2000c1e1920 */
[----:B------:R-:W-:Y:S01]  /*4c90*/  IADD3 R50, P4, R36, R38, RZ ;  /* 0x0000002624327210 */ /* 0x000fe20007f9e0ff */
[----:B--2---:R-:W-:-:S03]  /*4ca0*/  IMAD.WIDE.U32 R48, R28, 0x1c, R40 ;  /* 0x0000001c1c307825 */ /* 0x004fc600078e0028 */
[----:B------:R-:W-:Y:S01]  /*4cb0*/  IADD3 R37, P5, R50, R34, RZ ;  /* 0x0000002232257210 */ /* 0x000fe20007fbe0ff */
[----:B------:R-:W-:Y:S01]  /*4cc0*/  IMAD.X R51, R51, 0x1, R39, P4 ;  /* 0x0000000133337824 */ /* 0x000fe200020e0627 */
[----:B------:R-:W-:Y:S01]  /*4cd0*/  ISETP.GT.AND P4, PT, R0, 0x9, P2 ;  /* 0x000000090000780c */ /* 0x000fe20001784270 */
[----:B------:R-:W-:Y:S02]  /*4ce0*/  IMAD R57, R29, 0x1c, RZ ;  /* 0x0000001c1d397824 */ /* 0x000fe400078e02ff */
[----:B------:R-:W-:Y:S01]  /*4cf0*/  IMAD.X R54, R51, 0x1, R33, P5 ;  /* 0x0000000133367824 */ /* 0x000fe200028e0621 */
[----:B------:R-:W-:Y:S01]  /*4d00*/  LEA R36, P5, R37, UR10, 0x2 ;  /* 0x0000000a25247c11 */ /* 0x000fe2000f8a10ff */
[----:B----4-:R-:W-:Y:S01]  /*4d10*/  IMAD.IADD R47, R49, 0x1, R57 ;  /* 0x00000001312f7824 */ /* 0x010fe200078e0239 */
[----:B------:R-:W-:Y:S02]  /*4d20*/  MOV R46, R48 ;  /* 0x00000030002e7202 */ /* 0x000fe40000000f00 */
[----:B------:R-:W-:Y:S01]  /*4d30*/  LEA.HI.X R37, R37, UR11, R54, 0x2, P5 ;  /* 0x0000000b25257c11 */ /* 0x000fe2000a8f1436 */
[----:B---3--:R-:W-:-:S04]  /*4d40*/  FMUL R55, R64, UR22 ;  /* 0x0000001640377c20 */ /* 0x008fc80008400000 */
[----:B------:R-:W-:-:S05]  /*4d50*/  FFMA R61, R224, UR21, R55 ;  /* 0x00000015e03d7c23 */ /* 0x000fca0008000037 */
[----:B------:R2:W-:Y:S04]  /*4d60*/  @P1 STG.E desc[UR16][R46.64], R61 ;  /* 0x0000003d2e001986 */ /* 0x0005e8000c101910 */
[----:B------:R3:W4:Y:S01]  /*4d70*/  @P4 LDG.E.LTC128B R64, desc[UR16][R36.64] ;  /* 0x0000001024404981 */ /* 0x000722000c1e1920 */
[----:B------:R-:W-:Y:S01]  /*4d80*/  IMAD.WIDE.U32 R52, R38, 0x7, R52 ;  /* 0x0000000726347825 */ /* 0x000fe200078e0034 */
[----:B------:R-:W-:Y:S01]  /*4d90*/  ISETP.GT.AND P6, PT, R0, 0x8, P0 ;  /* 0x000000080000780c */ /* 0x000fe200007c4270 */
[----:B------:R-:W-:Y:S02]  /*4da0*/  BSSY B1, `(.L_x_31) ;  /* 0x0000019000017945 */ /* 0x000fe40003800000 */
[----:B------:R-:W-:Y:S01]  /*4db0*/  IMAD.IADD R53, R226, 0x1, R53 ;  /* 0x00000001e2357824 */ /* 0x000fe200078e0235 */
[-C--:B------:R-:W-:Y:S01]  /*4dc0*/  IADD3 R54, P1, R52, R38.reuse, RZ ;  /* 0x0000002634367210 */ /* 0x080fe20007f3e0ff */
[----:B---3--:R-:W-:-:S04]  /*4dd0*/  IMAD.WIDE.U32 R36, R27, R38, R52 ;  /* 0x000000261b247225 */ /* 0x008fc800078e0034 */
[----:B------:R-:W-:Y:S01]  /*4de0*/  IMAD.X R55, R53, 0x1, R39, P1 ;  /* 0x0000000135377824 */ /* 0x000fe200008e0627 */
[----:B------:R-:W-:Y:S01]  /*4df0*/  IADD3 R56, P1, R24, R36, RZ ;  /* 0x0000002418387210 */ /* 0x000fe20007f3e0ff */
[C---:B------:R-:W-:Y:S01]  /*4e00*/  IMAD.SHL.U32 R36, R28.reuse, 0x20, RZ ;  /* 0x000000201c247824 */ /* 0x040fe200078e00ff */
[----:B------:R-:W-:Y:S01]  /*4e10*/  SHF.L.U64.HI R28, R28, 0x5, R29 ;  /* 0x000000051c1c7819 */ /* 0x000fe2000001021d */
[----:B------:R-:W-:Y:S01]  /*4e20*/  IMAD.WIDE.U32 R58, R27, R38, R54 ;  /* 0x000000261b3a7225 */ /* 0x000fe200078e0036 */
[----:B------:R-:W-:Y:S02]  /*4e30*/  IADD3.X R57, R25, R3, R37, P1, !PT ;  /* 0x0000000319397210 */ /* 0x000fe40000ffe425 */
[----:B------:R-:W-:Y:S02]  /*4e40*/  IADD3 R60, P1, R36, R40, RZ ;  /* 0x00000028243c7210 */ /* 0x000fe40007f3e0ff */
[----:B------:R-:W-:Y:S01]  /*4e50*/  IADD3 R58, P5, R24, R58, RZ ;  /* 0x0000003a183a7210 */ /* 0x000fe20007fbe0ff */
[----:B------:R-:W-:Y:S01]  /*4e60*/  IMAD.WIDE.U32 R56, R26, UR23, R56 ;  /* 0x000000171a387c25 */ /* 0x000fe2000f8e0038 */
[----:B--2---:R-:W-:-:S02]  /*4e70*/  IADD3.X R61, R28, R41, RZ, P1, !PT ;  /* 0x000000291c3d7210 */ /* 0x004fc40000ffe4ff */
[----:B------:R-:W-:Y:S01]  /*4e80*/  IADD3.X R59, R25, R3, R59, P5, !PT ;  /* 0x00000003193b7210 */ /* 0x000fe20002ffe43b */
[----:B------:R-:W-:Y:S02]  /*4e90*/  VIADD R29, R57, UR6 ;  /* 0x00000006391d7c36 */ /* 0x000fe40008000000 */
[----:B------:R-:W-:-:S04]  /*4ea0*/  IMAD.WIDE.U32 R58, R26, UR23, R58 ;  /* 0x000000171a3a7c25 */ /* 0x000fc8000f8e003a */
[----:B------:R-:W-:Y:S02]  /*4eb0*/  VIADD R37, R59, UR6 ;  /* 0x000000063b257c36 */ /* 0x000fe40008000000 */
[----:B----4-:R-:W-:-:S04]  /*4ec0*/  FMUL R62, R64, UR22 ;  /* 0x00000016403e7c20 */ /* 0x010fc80008400000 */
[----:B------:R-:W-:Y:S01]  /*4ed0*/  FFMA R223, R223, UR21, R62 ;  /* 0x00000015dfdf7c23 */ /* 0x000fe2000800003e */
[----:B------:R-:W-:-:S04]  /*4ee0*/  LEA R62, P1, R56, UR10, 0x2 ;  /* 0x0000000a383e7c11 */ /* 0x000fc8000f8210ff */
[----:B------:R2:W-:Y:S01]  /*4ef0*/  @P4 STG.E desc[UR16][R60.64], R223 ;  /* 0x000000df3c004986 */ /* 0x0005e2000c101910 */
[----:B------:R-:W-:Y:S01]  /*4f00*/  LEA.HI.X R63, R56, UR11, R29, 0x2, P1 ;  /* 0x0000000b383f7c11 */ /* 0x000fe200088f141d */
[----:B------:R-:W-:Y:S07]  /*4f10*/  @!P6 BRA `(.L_x_32) ;  /* 0x000000000004e947 */ /* 0x000fee0003800000 */
[----:B------:R3:W5:Y:S02]  /*4f20*/  LDG.E.LTC128B R64, desc[UR16][R62.64+0x20] ;  /* 0x000020103e407981 */ /* 0x000764000c1e1920 */
.L_x_32:
[----:B------:R-:W-:Y:S05]  /*4f30*/  BSYNC B1 ;  /* 0x0000000000017941 */ /* 0x000fea0003800000 */
.L_x_31:
[----:B------:R-:W-:Y:S01]  /*4f40*/  LEA R56, P4, R58, UR10, 0x2 ;  /* 0x0000000a3a387c11 */ /* 0x000fe2000f8810ff */
[----:B-----5:R-:W-:Y:S01]  /*4f50*/  FMUL R29, R64, UR22 ;  /* 0x00000016401d7c20 */ /* 0x020fe20008400000 */
[----:B------:R-:W-:Y:S01]  /*4f60*/  IMAD.WIDE.U32 R50, R38, 0x7, R50 ;  /* 0x0000000726327825 */ /* 0x000fe200078e0032 */
[----:B------:R-:W-:Y:S01]  /*4f70*/  BSSY B1, `(.L_x_33) ;  /* 0x000000f000017945 */ /* 0x000fe20003800000 */
[----:B------:R-:W-:Y:S02]  /*4f80*/  LEA.HI.X R57, R58, UR11, R37, 0x2, P4 ;  /* 0x0000000b3a397c11 */ /* 0x000fe4000a0f1425 */
[----:B------:R-:W-:Y:S01]  /*4f90*/  FFMA R65, R222, UR21, R29 ;  /* 0x00000015de417c23 */ /* 0x000fe2000800001d */
[----:B------:R-:W-:Y:S01]  /*4fa0*/  ISETP.GT.AND P4, PT, R0, 0x9, P0 ;  /* 0x000000090000780c */ /* 0x000fe20000784270 */
[----:B------:R-:W-:Y:S01]  /*4fb0*/  IMAD.IADD R69, R226, 0x1, R51 ;  /* 0x00000001e2457824 */ /* 0x000fe200078e0233 */
[----:B------:R-:W-:Y:S01]  /*4fc0*/  IADD3 R37, P5, R34, R50, RZ ;  /* 0x0000003222257210 */ /* 0x000fe20007fbe0ff */
[----:B------:R-:W-:Y:S01]  /*4fd0*/  IMAD.WIDE.U32 R58, R38, 0x7, R52 ;  /* 0x00000007263a7825 */ /* 0x000fe200078e0034 */
[----:B------:R4:W-:Y:S01]  /*4fe0*/  @P6 STG.E desc[UR16][R46.64+0x20], R65 ;  /* 0x000020412e006986 */ /* 0x0009e2000c101910 */
[----:B------:R-:W-:-:S02]  /*4ff0*/  IADD3 R48, P1, R36, R48, RZ ;  /* 0x0000003024307210 */ /* 0x000fc40007f3e0ff */
[----:B------:R-:W-:Y:S01]  /*5000*/  IADD3.X R68, R69, R33, RZ, P5, !PT ;  /* 0x0000002145447210 */ /* 0x000fe20002ffe4ff */
[----:B------:R-:W-:Y:S01]  /*5010*/  IMAD.MOV.U32 R29, RZ, RZ, R64 ;  /* 0x000000ffff1d7224 */ /* 0x000fe200078e0040 */
[----:B------:R-:W-:Y:S02]  /*5020*/  IADD3 R52, P6, R58, R38, RZ ;  /* 0x000000263a347210 */ /* 0x000fe40007fde0ff */
[----:B------:R-:W-:Y:S02]  /*5030*/  LEA R66, P5, R37, UR10, 0x2 ;  /* 0x0000000a25427c11 */ /* 0x000fe4000f8a10ff */
[----:B------:R-:W-:Y:S11]  /*5040*/  @!P4 BRA `(.L_x_34) ;  /* 0x000000000004c947 */ /* 0x000ff60003800000 */
[----:B------:R0:W5:Y:S02]  /*5050*/  LDG.E.LTC128B R29, desc[UR16][R56.64+0x20] ;  /* 0x00002010381d7981 */ /* 0x000164000c1e1920 */
.L_x_34:
[----:B------:R-:W-:Y:S05]  /*5060*/  BSYNC B1 ;  /* 0x0000000000017941 */ /* 0x000fea0003800000 */
.L_x_33:
[----:B-----5:R-:W-:Y:S01]  /*5070*/  FMUL R64, R29, UR22 ;  /* 0x000000161d407c20 */ /* 0x020fe20008400000 */
[----:B------:R-:W-:Y:S01]  /*5080*/  LEA.HI.X R67, R37, UR11, R68, 0x2, P5 ;  /* 0x0000000b25437c11 */ /* 0x000fe2000a8f1444 */
[----:B------:R-:W-:Y:S01]  /*5090*/  IMAD.WIDE.U32 R54, R38, 0x7, R54 ;  /* 0x0000000726367825 */ /* 0x000fe200078e0036 */
[----:B------:R-:W-:-:S03]  /*50a0*/  IADD3 R58, P5, R50, R38, RZ ;  /* 0x00000026323a7210 */ /* 0x000fc60007fbe0ff */
[----:B------:R-:W-:Y:S01]  /*50b0*/  FFMA R221, R221, UR21, R64 ;  /* 0x00000015dddd7c23 */ /* 0x000fe20008000040 */
[----:B------:R-:W-:Y:S01]  /*50c0*/  IADD3.X R53, R39, R226, R59, P6, !PT ;  /* 0x000000e227357210 */ /* 0x000fe200037fe43b */
[----:B------:R-:W-:Y:S01]  /*50d0*/  BSSY B1, `(.L_x_35) ;  /* 0x000000c000017945 */ /* 0x000fe20003800000 */
[-C--:B------:R-:W-:Y:S01]  /*50e0*/  IADD3 R64, P6, R54, R38.reuse, RZ ;  /* 0x0000002636407210 */ /* 0x080fe20007fde0ff */
[----:B------:R-:W-:Y:S01]  /*50f0*/  IMAD.X R59, R69, 0x1, R39, P5 ;  /* 0x00000001453b7824 */ /* 0x000fe200028e0627 */
[----:B------:R0:W-:Y:S01]  /*5100*/  @P4 STG.E desc[UR16][R60.64+0x20], R221 ;  /* 0x000020dd3c004986 */ /* 0x0001e2000c101910 */
[----:B------:R-:W-:Y:S01]  /*5110*/  ISETP.GT.AND P4, PT, R0, 0x10, P2 ;  /* 0x000000100000780c */ /* 0x000fe20001784270 */
[----:B------:R-:W-:Y:S01]  /*5120*/  IMAD.WIDE.U32 R50, R27, R38, R52 ;  /* 0x000000261b327225 */ /* 0x000fe200078e0034 */
[----:B------:R-:W-:-:S05]  /*5130*/  IADD3 R68, P5, R58, R34, RZ ;  /* 0x000000223a447210 */ /* 0x000fca0007fbe0ff */
[----:B------:R-:W-:Y:S01]  /*5140*/  IMAD.X R69, R59, 0x1, R33, P5 ;  /* 0x000000013b457824 */ /* 0x000fe200028e0621 */
[----:B------:R-:W-:-:S04]  /*5150*/  IADD3 R50, P5, R24, R50, RZ ;  /* 0x0000003218327210 */ /* 0x000fc80007fbe0ff */
[----:B------:R-:W-:Y:S01]  /*5160*/  IADD3.X R51, R25, R3, R51, P5, !PT ;  /* 0x0000000319337210 */ /* 0x000fe20002ffe433 */
[----:B0-----:R-:W-:Y:S08]  /*5170*/  @!P4 BRA `(.L_x_36) ;  /* 0x000000000004c947 */ /* 0x001ff00003800000 */
[----:B------:R0:W5:Y:S02]  /*5180*/  LDG.E.LTC128B R29, desc[UR16][R66.64] ;  /* 0x00000010421d7981 */ /* 0x000164000c1e1920 */
.L_x_36:
[----:B------:R-:W-:Y:S05]  /*5190*/  BSYNC B1 ;  /* 0x0000000000017941 */ /* 0x000fea0003800000 */
.L_x_35:
[----:B-----5:R-:W-:Y:S01]  /*51a0*/  FMUL R37, R29, UR22 ;  /* 0x000000161d257c20 */ /* 0x020fe20008400000 */
[----:B------:R-:W-:Y:S01]  /*51b0*/  IADD3.X R49, R28, R47, RZ, P1, !PT ;  /* 0x0000002f1c317210 */ /* 0x000fe20000ffe4ff */
[----:B------:R-:W-:Y:S01]  /*51c0*/  BSSY B1, `(.L_x_37) ;  /* 0x000000c000017945 */ /* 0x000fe20003800000 */
[----:B0-----:R-:W-:Y:S01]  /*51d0*/  LEA R66, P5, R68, UR10, 0x2 ;  /* 0x0000000a44427c11 */ /* 0x001fe2000f8a10ff */
[----:B------:R-:W-:Y:S01]  /*51e0*/  FFMA R37, R220, UR21, R37 ;  /* 0x00000015dc257c23 */ /* 0x000fe20008000025 */
[----:B----4-:R-:W-:Y:S01]  /*51f0*/  IADD3.X R65, R39, R226, R55, P6, !PT ;  /* 0x000000e227417210 */ /* 0x010fe200037fe437 */
[----:B------:R-:W-:Y:S01]  /*5200*/  IMAD.WIDE.U32 R70, R26, UR23, R50 ;  /* 0x000000171a467c25 */ /* 0x000fe2000f8e0032 */
[----:B------:R-:W-:Y:S02]  /*5210*/  LEA.HI.X R67, R68, UR11, R69, 0x2, P5 ;  /* 0x0000000b44437c11 */ /* 0x000fe4000a8f1445 */
[----:B------:R0:W-:Y:S01]  /*5220*/  @P4 STG.E desc[UR16][R48.64], R37 ;  /* 0x0000002530004986 */ /* 0x0001e2000c101910 */
[----:B------:R-:W-:Y:S01]  /*5230*/  ISETP.GT.AND P5, PT, R0, 0x11, P2 ;  /* 0x000000110000780c */ /* 0x000fe200017a4270 */
[----:B------:R-:W-:Y:S01]  /*5240*/  IMAD.WIDE.U32 R68, R27, R38, R64 ;  /* 0x000000261b447225 */ /* 0x000fe200078e0040 */
[----:B------:R-:W-:-:S11]  /*5250*/  IADD3 R54, P1, R36, R60, RZ ;  /* 0x0000003c24367210 */ /* 0x000fd60007f3e0ff */
[----:B0-----:R-:W-:Y:S05]  /*5260*/  @!P5 BRA `(.L_x_38) ;  /* 0x000000000004d947 */ /* 0x001fea0003800000 */
[----:B------:R0:W5:Y:S02]  /*5270*/  LDG.E.LTC128B R29, desc[UR16][R66.64] ;  /* 0x00000010421d7981 */ /* 0x000164000c1e1920 */
.L_x_38:
[----:B------:R-:W-:Y:S05]  /*5280*/  BSYNC B1 ;  /* 0x0000000000017941 */ /* 0x000fea0003800000 */
.L_x_37:
[----:B0----5:R-:W-:Y:S01]  /*5290*/  FMUL R66, R29, UR22 ;  /* 0x000000161d427c20 */ /* 0x021fe20008400000 */
[----:B------:R-:W-:Y:S01]  /*52a0*/  IMAD.X R55, R28, 0x1, R61, P1 ;  /* 0x000000011c377824 */ /* 0x000fe200008e063d */
[----:B------:R-:W-:Y:S01]  /*52b0*/  IADD3 R68, P1, R24, R68, RZ ;  /* 0x0000004418447210 */ /* 0x000fe20007f3e0ff */
[----:B------:R-:W-:Y:S02]  /*52c0*/  VIADD R37, R71, UR6 ;  /* 0x0000000647257c36 */ /* 0x000fe40008000000 */
[----:B------:R-:W-:Y:S01]  /*52d0*/  FFMA R219, R219, UR21, R66 ;  /* 0x00000015dbdb7c23 */ /* 0x000fe20008000042 */
[----:B------:R-:W-:Y:S01]  /*52e0*/  LEA R50, P4, R70, UR10, 0x2 ;  /* 0x0000000a46327c11 */ /* 0x000fe2000f8810ff */
[----:B------:R-:W-:Y:S01]  /*52f0*/  BSSY B1, `(.L_x_39) ;  /* 0x0000008000017945 */ /* 0x000fe20003800000 */
[----:B------:R-:W-:Y:S02]  /*5300*/  IADD3.X R69, R25, R3, R69, P1, !PT ;  /* 0x0000000319457210 */ /* 0x000fe40000ffe445 */
[----:B------:R0:W-:Y:S01]  /*5310*/  @P5 STG.E desc[UR16][R54.64], R219 ;  /* 0x000000db36005986 */ /* 0x0001e2000c101910 */
[----:B------:R-:W-:-:S02]  /*5320*/  ISETP.GT.AND P1, PT, R0, 0x10, P0 ;  /* 0x000000100000780c */ /* 0x000fc40000724270 */
[----:B------:R-:W-:Y:S01]  /*5330*/  LEA.HI.X R51, R70, UR11, R37, 0x2, P4 ;  /* 0x0000000b46337c11 */ /* 0x000fe2000a0f1425 */
[----:B------:R-:W-:-:S10]  /*5340*/  IMAD.WIDE.U32 R68, R26, UR23, R68 ;  /* 0x000000171a447c25 */ /* 0x000fd4000f8e0044 */
[----:B0-----:R-:W-:Y:S05]  /*5350*/  @!P1 BRA `(.L_x_40) ;  /* 0x0000000000049947 */ /* 0x001fea0003800000 */
[----:B------:R0:W5:Y:S02]  /*5360*/  LDG.E.LTC128B R29, desc[UR16][R50.64+0x20] ;  /* 0x00002010321d7981 */ /* 0x000164000c1e1920 */
.L_x_40:
[----:B------:R-:W-:Y:S05]  /*5370*/  BSYNC B1 ;  /* 0x0000000000017941 */ /* 0x000fea0003800000 */
.L_x_39:
[----:B-----5:R-:W-:Y:S01]  /*5380*/  FMUL R37, R29, UR22 ;  /* 0x000000161d257c20 */ /* 0x020fe20008400000 */
[----:B------:R-:W-:Y:S01]  /*5390*/  IMAD.WIDE.U32 R66, R38, 0x7, R58 ;  /* 0x0000000726427825 */ /* 0x000fe200078e003a */
[----:B------:R-:W-:Y:S01]  /*53a0*/  ISETP.GT.AND P5, PT, R0, 0x11, P0 ;  /* 0x000000110000780c */ /* 0x000fe200007a4270 */
[----:B------:R-:W-:Y:S01]  /*53b0*/  BSSY B1, `(.L_x_41) ;  /* 0x000000a000017945 */ /* 0x000fe20003800000 */
[----:B------:R-:W-:Y:S01]  /*53c0*/  LEA R58, P6, R68, UR10, 0x2 ;  /* 0x0000000a443a7c11 */ /* 0x000fe2000f8c10ff */
[----:B------:R-:W-:Y:S02]  /*53d0*/  VIADD R59, R69, UR6 ;  /* 0x00000006453b7c36 */ /* 0x000fe40008000000 */
[----:B------:R-:W-:Y:S01]  /*53e0*/  FFMA R69, R218, UR21, R37 ;  /* 0x00000015da457c23 */ /* 0x000fe20008000025 */
[----:B------:R-:W-:Y:S02]  /*53f0*/  IADD3 R37, P4, R34, R66, RZ ;  /* 0x0000004222257210 */ /* 0x000fe40007f9e0ff */
[----:B------:R-:W-:-:S02]  /*5400*/  IADD3 R74, R226, R67, RZ ;  /* 0x00000043e24a7210 */ /* 0x000fc40007ffe0ff */
[----:B------:R4:W-:Y:S01]  /*5410*/  @P1 STG.E desc[UR16][R48.64+0x20], R69 ;  /* 0x0000204530001986 */ /* 0x0009e2000c101910 */
[----:B------:R-:W-:Y:S02]  /*5420*/  LEA.HI.X R59, R68, UR11, R59, 0x2, P6 ;  /* 0x0000000b443b7c11 */ /* 0x000fe4000b0f143b */
[----:B------:R-:W-:Y:S06]  /*5430*/  @!P5 BRA `(.L_x_42) ;  /* 0x000000000004d947 */ /* 0x000fec0003800000 */
[----:B------:R0:W5:Y:S02]  /*5440*/  LDG.E.LTC128B R29, desc[UR16][R58.64+0x20] ;  /* 0x000020103a1d7981 */ /* 0x000164000c1e1920 */
.L_x_42:
[----:B------:R-:W-:Y:S05]  /*5450*/  BSYNC B1 ;  /* 0x0000000000017941 */ /* 0x000fea0003800000 */
.L_x_41:
[----:B-----5:R-:W-:Y:S01]  /*5460*/  FMUL R68, R29, UR22 ;  /* 0x000000161d447c20 */ /* 0x020fe20008400000 */
[----:B------:R-:W-:Y:S01]  /*5470*/  ISETP.GT.AND P1, PT, R0, 0x18, P2 ;  /* 0x000000180000780c */ /* 0x000fe20001724270 */
[----:B------:R-:W-:Y:S01]  /*5480*/  IMAD.X R70, R74, 0x1, R33, P4 ;  /* 0x000000014a467824 */ /* 0x000fe200020e0621 */
[----:B------:R-:W-:Y:S01]  /*5490*/  BSSY B1, `(.L_x_43) ;  /* 0x0000009000017945 */ /* 0x000fe20003800000 */
[----:B------:R-:W-:Y:S01]  /*54a0*/  FFMA R217, R217, UR21, R68 ;  /* 0x00000015d9d97c23 */ /* 0x000fe20008000044 */
[----:B------:R-:W-:Y:S01]  /*54b0*/  LEA R68, P4, R37, UR10, 0x2 ;  /* 0x0000000a25447c11 */ /* 0x000fe2000f8810ff */
[----:B------:R-:W-:-:S03]  /*54c0*/  IMAD.WIDE.U32 R64, R38, 0x7, R64 ;  /* 0x0000000726407825 */ /* 0x000fc600078e0040 */
[----:B------:R0:W-:Y:S01]  /*54d0*/  @P5 STG.E desc[UR16][R54.64+0x20], R217 ;  /* 0x000020d936005986 */ /* 0x0001e2000c101910 */
[----:B----4-:R-:W-:Y:S01]  /*54e0*/  LEA.HI.X R69, R37, UR11, R70, 0x2, P4 ;  /* 0x0000000b25457c11 */ /* 0x010fe2000a0f1446 */
[----:B------:R-:W-:-:S03]  /*54f0*/  IMAD.WIDE.U32 R70, R38, 0x7, R52 ;  /* 0x0000000726467825 */ /* 0x000fc600078e0034 */
[----:B------:R-:W-:Y:S05]  /*5500*/  @!P1 BRA `(.L_x_44) ;  /* 0x0000000000049947 */ /* 0x000fea0003800000 */
[----:B------:R4:W5:Y:S02]  /*5510*/  LDG.E.LTC128B R29, desc[UR16][R68.64] ;  /* 0x00000010441d7981 */ /* 0x000964000c1e1920 */
.L_x_44:
[----:B------:R-:W-:Y:S05]  /*5520*/  BSYNC B1 ;  /* 0x0000000000017941 */ /* 0x000fea0003800000 */
.L_x_43:
[----:B------:R-:W-:Y:S01]  /*5530*/  IADD3 R52, P4, R36, R48, RZ ;  /* 0x0000003024347210 */ /* 0x000fe20007f9e0ff */
[----:B-----5:R-:W-:Y:S01]  /*5540*/  FMUL R37, R29, UR22 ;  /* 0x000000161d257c20 */ /* 0x020fe20008400000 */
[-C--:B------:R-:W-:Y:S01]  /*5550*/  IADD3 R70, P5, R70, R38.reuse, RZ ;  /* 0x0000002646467210 */ /* 0x080fe20007fbe0ff */
[----:B------:R-:W-:Y:S01]  /*5560*/  BSSY B1, `(.L_x_45) ;  /* 0x0000014000017945 */ /* 0x000fe20003800000 */
[----:B------:R-:W-:Y:S01]  /*5570*/  IADD3 R72, P6, R64, R38, RZ ;  /* 0x0000002640487210 */ /* 0x000fe20007fde0ff */
[----:B------:R-:W-:Y:S01]  /*5580*/  IMAD.X R53, R28, 0x1, R49, P4 ;  /* 0x000000011c357824 */ /* 0x000fe200020e0631 */
[----:B------:R-:W-:Y:S01]  /*5590*/  IADD3.X R71, R39, R226, R71, P5, !PT ;  /* 0x000000e227477210 */ /* 0x000fe20002ffe447 */
[----:B------:R-:W-:Y:S01]  /*55a0*/  FFMA R81, R216, UR21, R37 ;  /* 0x00000015d8517c23 */ /* 0x000fe20008000025 */
[-C--:B------:R-:W-:Y:S02]  /*55b0*/  IADD3 R64, P4, R66, R38.reuse, RZ ;  /* 0x0000002642407210 */ /* 0x080fe40007f9e0ff */
[----:B------:R-:W-:Y:S01]  /*55c0*/  ISETP.GT.AND P5, PT, R0, 0x19, P2 ;  /* 0x000000190000780c */ /* 0x000fe200017a4270 */
[----:B----4-:R-:W-:Y:S01]  /*55d0*/  IMAD.WIDE.U32 R68, R27, R38, R70 ;  /* 0x000000261b447225 */ /* 0x010fe200078e0046 */
[----:B------:R-:W-:Y:S01]  /*55e0*/  IADD3.X R73, R39, R226, R65, P6, !PT ;  /* 0x000000e227497210 */ /* 0x000fe200037fe441 */
[----:B------:R4:W-:Y:S01]  /*55f0*/  @P1 STG.E desc[UR16][R52.64], R81 ;  /* 0x0000005134001986 */ /* 0x0009e2000c101910 */
[----:B------:R-:W-:Y:S01]  /*5600*/  IADD3 R37, P6, R64, R34, RZ ;  /* 0x0000002240257210 */ /* 0x000fe20007fde0ff */
[----:B------:R-:W-:Y:S01]  /*5610*/  IMAD.X R65, R74, 0x1, R39, P4 ;  /* 0x000000014a417824 */ /* 0x000fe200020e0627 */
[----:B------:R-:W-:Y:S01]  /*5620*/  IADD3 R74, P1, R24, R68, RZ ;  /* 0x00000044184a7210 */ /* 0x000fe20007f3e0ff */
[----:B------:R-:W-:-:S03]  /*5630*/  IMAD.WIDE.U32 R76, R27, R38, R72 ;  /* 0x000000261b4c7225 */ /* 0x000fc600078e0048 */
[----:B------:R-:W-:Y:S02]  /*5640*/  IADD3.X R80, R65, R33, RZ, P6, !PT ;  /* 0x0000002141507210 */ /* 0x000fe400037fe4ff */
[C---:B------:R-:W-:Y:S02]  /*5650*/  LEA R78, P6, R37.reuse, UR10, 0x2 ;  /* 0x0000000a254e7c11 */ /* 0x040fe4000f8c10ff */
[----:B------:R-:W-:Y:S02]  /*5660*/  IADD3 R66, P4, R24, R76, RZ ;  /* 0x0000004c18427210 */ /* 0x000fe40007f9e0ff */
[----:B------:R-:W-:Y:S01]  /*5670*/  LEA.HI.X R79, R37, UR11, R80, 0x2, P6 ;  /* 0x0000000b254f7c11 */ /* 0x000fe2000b0f1450 */
[----:B----4-:R-:W-:Y:S10]  /*5680*/  @!P5 BRA `(.L_x_46) ;  /* 0x000000000004d947 */ /* 0x010ff40003800000 */
[----:B------:R4:W5:Y:S02]  /*5690*/  LDG.E.LTC128B R29, desc[UR16][R78.64] ;  /* 0x000000104e1d7981 */ /* 0x000964000c1e1920 */
.L_x_46:
[----:B------:R-:W-:Y:S05]  /*56a0*/  BSYNC B1 ;  /* 0x0000000000017941 */ /* 0x000fea0003800000 */
.L_x_45:
[----:B-----5:R-:W-:Y:S01]  /*56b0*/  FMUL R68, R29, UR22 ;  /* 0x000000161d447c20 */ /* 0x020fe20008400000 */
[CC--:B------:R-:W-:Y:S01]  /*56c0*/  IADD3.X R67, R25.reuse, R3.reuse, R77, P4, !PT ;  /* 0x0000000319437210 */ /* 0x0c0fe200027fe44d */
[----:B----4-:R-:W-:Y:S01]  /*56d0*/  IMAD.WIDE.U32 R78, R38, 0x7, R64 ;  /* 0x00000007264e7825 */ /* 0x010fe200078e0040 */
[----:B------:R-:W-:-:S03]  /*56e0*/  IADD3.X R75, R25, R3, R69, P1, !PT ;  /* 0x00000003194b7210 */ /* 0x000fc60000ffe445 */
[----:B------:R-:W-:Y:S01]  /*56f0*/  FFMA R215, R215, UR21, R68 ;  /* 0x00000015d7d77c23 */ /* 0x000fe20008000044 */
[----:B------:R-:W-:Y:S01]  /*5700*/  IADD3 R68, P4, R36, R54, RZ ;  /* 0x0000003624447210 */ /* 0x000fe20007f9e0ff */
[----:B------:R-:W-:Y:S01]  /*5710*/  BSSY B1, `(.L_x_47) ;  /* 0x000000e000017945 */ /* 0x000fe20003800000 */
[----:B------:R-:W-:Y:S01]  /*5720*/  ISETP.GT.AND P1, PT, R0, 0x18, P0 ;  /* 0x000000180000780c */ /* 0x000fe20000724270 */
[----:B------:R-:W-:Y:S01]  /*5730*/  IMAD.WIDE.U32 R76, R26, UR23, R74 ;  /* 0x000000171a4c7c25 */ /* 0x000fe2000f8e004a */
[----:B------:R-:W-:-:S03]  /*5740*/  IADD3 R80, R226, R79, RZ ;  /* 0x0000004fe2507210 */ /* 0x000fc60007ffe0ff */
[----:B------:R-:W-:Y:S02]  /*5750*/  IMAD.X R69, R28, 0x1, R55, P4 ;  /* 0x000000011c457824 */ /* 0x000fe400020e0637 */
[----:B------:R-:W-:Y:S01]  /*5760*/  IMAD.WIDE.U32 R74, R26, UR23, R66 ;  /* 0x000000171a4a7c25 */ /* 0x000fe2000f8e0042 */
[----:B------:R-:W-:Y:S02]  /*5770*/  LEA R66, P6, R76, UR10, 0x2 ;  /* 0x0000000a4c427c11 */ /* 0x000fe4000f8c10ff */
[----:B------:R4:W-:Y:S01]  /*5780*/  @P5 STG.E desc[UR16][R68.64], R215 ;  /* 0x000000d744005986 */ /* 0x0009e2000c101910 */
[----:B------:R-:W-:Y:S01]  /*5790*/  VIADD R37, R77, UR6 ;  /* 0x000000064d257c36 */ /* 0x000fe20008000000 */
[----:B------:R-:W-:Y:S01]  /*57a0*/  LEA R64, P4, R74, UR10, 0x2 ;  /* 0x0000000a4a407c11 */ /* 0x000fe2000f8810ff */
[----:B------:R-:W-:-:S03]  /*57b0*/  VIADD R77, R75, UR6 ;  /* 0x000000064b4d7c36 */ /* 0x000fc60008000000 */
[----:B------:R-:W-:Y:S01]  /*57c0*/  LEA.HI.X R67, R76, UR11, R37, 0x2, P6 ;  /* 0x0000000b4c437c11 */ /* 0x000fe2000b0f1425 */
[----:B------:R-:W-:Y:S08]  /*57d0*/  @!P1 BRA `(.L_x_48) ;  /* 0x0000000000049947 */ /* 0x000ff00003800000 */
[----:B------:R0:W5:Y:S02]  /*57e0*/  LDG.E.LTC128B R29, desc[UR16][R66.64+0x20] ;  /* 0x00002010421d7981 */ /* 0x000164000c1e1920 */
.L_x_48:
[----:B------:R-:W-:Y:S05]  /*57f0*/  BSYNC B1 ;  /* 0x0000000000017941 */ /* 0x000fea0003800000 */
.L_x_47:
[----:B-----5:R-:W-:Y:S01]  /*5800*/  FMUL R37, R29, UR22 ;  /* 0x000000161d257c20 */ /* 0x020fe20008400000 */
[----:B------:R-:W-:Y:S01]  /*5810*/  LEA.HI.X R65, R74, UR11, R77, 0x2, P4 ;  /* 0x0000000b4a417c11 */ /* 0x000fe2000a0f144d */
[----:B------:R-:W-:Y:S01]  /*5820*/  BSSY B1, `(.L_x_49) ;  /* 0x000000b000017945 */ /* 0x000fe20003800000 */
[----:B------:R-:W-:Y:S01]  /*5830*/  ISETP.GT.AND P4, PT, R0, 0x19, P0 ;  /* 0x000000190000780c */ /* 0x000fe20000784270 */
[----:B------:R-:W-:Y:S01]  /*5840*/  FFMA R37, R214, UR21, R37 ;  /* 0x00000015d6257c23 */ /* 0x000fe20008000025 */
[----:B------:R-:W-:Y:S02]  /*5850*/  IADD3 R75, P6, R34, R78, RZ ;  /* 0x0000004e224b7210 */ /* 0x000fe40007fde0ff */
[----:B------:R-:W-:Y:S02]  /*5860*/  IADD3 R76, P5, R78, R38, RZ ;  /* 0x000000264e4c7210 */ /* 0x000fe40007fbe0ff */
[----:B------:R0:W-:Y:S01]  /*5870*/  @P1 STG.E desc[UR16][R52.64+0x20], R37 ;  /* 0x0000202534001986 */ /* 0x0001e2000c101910 */
[----:B------:R-:W-:Y:S01]  /*5880*/  IMAD.X R74, R80, 0x1, R33, P6 ;  /* 0x00000001504a7824 */ /* 0x000fe200030e0621 */
[----:B------:R-:W-:-:S04]  /*5890*/  LEA R78, P6, R75, UR10, 0x2 ;  /* 0x0000000a4b4e7c11 */ /* 0x000fc8000f8c10ff */
[----:B------:R-:W-:Y:S01]  /*58a0*/  LEA.HI.X R79, R75, UR11, R74, 0x2, P6 ;  /* 0x0000000b4b4f7c11 */ /* 0x000fe2000b0f144a */
[----:B------:R-:W-:Y:S08]  /*58b0*/  @!P4 BRA `(.L_x_50) ;  /* 0x000000000004c947 */ /* 0x000ff00003800000 */
[----:B------:R0:W5:Y:S02]  /*58c0*/  LDG.E.LTC128B R29, desc[UR16][R64.64+0x20] ;  /* 0x00002010401d7981 */ /* 0x000164000c1e1920 */
.L_x_50:
[----:B------:R-:W-:Y:S05]  /*58d0*/  BSYNC B1 ;  /* 0x0000000000017941 */ /* 0x000fea0003800000 */
.L_x_49:
[----:B-----5:R-:W-:Y:S01]  /*58e0*/  FMUL R74, R29, UR22 ;  /* 0x000000161d4a7c20 */ /* 0x020fe20008400000 */
[----:B------:R-:W-:Y:S01]  /*58f0*/  IMAD.X R77, R80, 0x1, R39, P5 ;  /* 0x00000001504d7824 */ /* 0x000fe200028e0627 */
[----:B------:R-:W-:Y:S01]  /*5900*/  ISETP.GT.AND P5, PT, R0, 0x20, P2 ;  /* 0x000000200000780c */ /* 0x000fe200017a4270 */
[----:B------:R-:W-:-:S04]  /*5910*/  IMAD.WIDE.U32 R70, R38, 0x7, R70 ;  /* 0x0000000726467825 */ /* 0x000fc800078e0046 */
[----:B------:R-:W-:Y:S01]  /*5920*/  FFMA R213, R213, UR21, R74 ;  /* 0x00000015d5d57c23 */ /* 0x000fe2000800004a */
[----:B0-----:R-:W-:Y:S01]  /*5930*/  IADD3 R37, P6, R76, R34, RZ ;  /* 0x000000224c257210 */ /* 0x001fe20007fde0ff */
[----:B------:R-:W-:Y:S01]  /*5940*/  BSSY B1, `(.L_x_51) ;  /* 0x0000009000017945 */ /* 0x000fe20003800000 */
[----:B------:R-:W-:Y:S02]  /*5950*/  IADD3 R80, P1, R70, R38, RZ ;  /* 0x0000002646507210 */ /* 0x000fe40007f3e0ff */
[----:B------:R0:W-:Y:S01]  /*5960*/  @P4 STG.E desc[UR16][R68.64+0x20], R213 ;  /* 0x000020d544004986 */ /* 0x0001e2000c101910 */
[----:B------:R-:W-:Y:S01]  /*5970*/  IMAD.X R70, R77, 0x1, R33, P6 ;  /* 0x000000014d467824 */ /* 0x000fe200030e0621 */
[----:B------:R-:W-:Y:S02]  /*5980*/  LEA R74, P6, R37, UR10, 0x2 ;  /* 0x0000000a254a7c11 */ /* 0x000fe4000f8c10ff */
[----:B------:R-:W-:Y:S02]  /*5990*/  IADD3.X R81, R39, R226, R71, P1, !PT ;  /* 0x000000e227517210 */ /* 0x000fe40000ffe447 */
[----:B------:R-:W-:Y:S01]  /*59a0*/  LEA.HI.X R75, R37, UR11, R70, 0x2, P6 ;  /* 0x0000000b254b7c11 */ /* 0x000fe2000b0f1446 */
[----:B------:R-:W-:Y:S08]  /*59b0*/  @!P5 BRA `(.L_x_52) ;  /* 0x000000000004d947 */ /* 0x000ff00003800000 */
[----:B------:R0:W5:Y:S02]  /*59c0*/  LDG.E.LTC128B R29, desc[UR16][R78.64] ;  /* 0x000000104e1d7981 */ /* 0x000164000c1e1920 */
.L_x_52:
[----:B------:R-:W-:Y:S05]  /*59d0*/  BSYNC B1 ;  /* 0x0000000000017941 */ /* 0x000fea0003800000 */
.L_x_51:
[----:B------:R-:W-:Y:S01]  /*59e0*/  IADD3 R70, P4, R36, R52, RZ ;  /* 0x0000003424467210 */ /* 0x000fe20007f9e0ff */
[----:B-----5:R-:W-:Y:S01]  /*59f0*/  FMUL R37, R29, UR22 ;  /* 0x000000161d257c20 */ /* 0x020fe20008400000 */
[----:B------:R-:W-:Y:S01]  /*5a00*/  ISETP.GT.AND P1, PT, R0, 0x21, P2 ;  /* 0x000000210000780c */ /* 0x000fe20001724270 */
[----:B------:R-:W-:Y:S01]  /*5a10*/  IMAD.WIDE.U32 R82, R27, R38, R80 ;  /* 0x000000261b527225 */ /* 0x000fe200078e0050 */
[----:B------:R-:W-:-:S03]  /*5a20*/  IADD3.X R71, R28, R53, RZ, P4, !PT ;  /* 0x000000351c477210 */ /* 0x000fc600027fe4ff */
[----:B------:R-:W-:Y:S01]  /*5a30*/  FFMA R37, R212, UR21, R37 ;  /* 0x00000015d4257c23 */ /* 0x000fe20008000025 */
[----:B------:R-:W-:Y:S01]  /*5a40*/  BSSY B1, `(.L_x_53) ;  /* 0x0000008000017945 */ /* 0x000fe20003800000 */
[----:B------:R-:W-:Y:S01]  /*5a50*/  IMAD.WIDE.U32 R72, R38, 0x7, R72 ;  /* 0x0000000726487825 */ /* 0x000fe200078e0048 */
[----:B------:R-:W-:Y:S02]  /*5a60*/  IADD3 R82, P4, R24, R82, RZ ;  /* 0x0000005218527210 */ /* 0x000fe40007f9e0ff */
[----:B------:R1:W-:Y:S01]  /*5a70*/  @P5 STG.E desc[UR16][R70.64], R37 ;  /* 0x0000002546005986 */ /* 0x0003e2000c101910 */
[----:B0-----:R-:W-:Y:S02]  /*5a80*/  IADD3 R78, P6, R72, R38, RZ ;  /* 0x00000026484e7210 */ /* 0x001fe40007fde0ff */
[----:B------:R-:W-:Y:S01]  /*5a90*/  IADD3.X R83, R25, R3, R83, P4, !PT ;  /* 0x0000000319537210 */ /* 0x000fe200027fe453 */
[----:B------:R-:W-:Y:S10]  /*5aa0*/  @!P1 BRA `(.L_x_54) ;  /* 0x0000000000049947 */ /* 0x000ff40003800000 */
[----:B------:R0:W5:Y:S02]  /*5ab0*/  LDG.E.LTC128B R29, desc[UR16][R74.64] ;  /* 0x000000104a1d7981 */ /* 0x000164000c1e1920 */
.L_x_54:
[----:B------:R-:W-:Y:S05]  /*5ac0*/  BSYNC B1 ;  /* 0x0000000000017941 */ /* 0x000fea0003800000 */
.L_x_53:
[----:B------:R-:W-:Y:S01]  /*5ad0*/  IADD3.X R79, R39, R226, R73, P6, !PT ;  /* 0x000000e2274f7210 */ /* 0x000fe200037fe449 */
[----:B-----5:R-:W-:Y:S01]  /*5ae0*/  FMUL R72, R29, UR22 ;  /* 0x000000161d487c20 */ /* 0x020fe20008400000 */
[----:B0-----:R-:W-:Y:S01]  /*5af0*/  IADD3 R74, P6, R36, R68, RZ ;  /* 0x00000044244a7210 */ /* 0x001fe20007fde0ff */
[----:B------:R-:W-:Y:S01]  /*5b00*/  IMAD.WIDE.U32 R82, R26, UR23, R82 ;  /* 0x000000171a527c25 */ /* 0x000fe2000f8e0052 */
[----:B------:R-:W-:-:S03]  /*5b10*/  ISETP.GT.AND P4, PT, R0, 0x20, P0 ;  /* 0x000000200000780c */ /* 0x000fc60000784270 */
[----:B------:R-:W-:Y:S01]  /*5b20*/  FFMA R211, R211, UR21, R72 ;  /* 0x00000015d3d37c23 */ /* 0x000fe20008000048 */
[----:B------:R-:W-:Y:S01]  /*5b30*/  BSSY B1, `(.L_x_55) ;  /* 0x000000a000017945 */ /* 0x000fe20003800000 */
[----:B------:R-:W-:Y:S01]  /*5b40*/  IMAD.X R75, R28, 0x1, R69, P6 ;  /* 0x000000011c4b7824 */ /* 0x000fe200030e0645 */
[----:B------:R-:W-:Y:S01]  /*5b50*/  LEA R72, P5, R82, UR10, 0x2 ;  /* 0x0000000a52487c11 */ /* 0x000fe2000f8a10ff */
[----:B------:R-:W-:-:S03]  /*5b60*/  IMAD.WIDE.U32 R84, R27, R38, R78 ;  /* 0x000000261b547225 */ /* 0x000fc600078e004e */
[----:B------:R0:W-:Y:S01]  /*5b70*/  @P1 STG.E desc[UR16][R74.64], R211 ;  /* 0x000000d34a001986 */ /* 0x0001e2000c101910 */
[----:B-1----:R-:W-:Y:S01]  /*5b80*/  VIADD R37, R83, UR6 ;  /* 0x0000000653257c36 */ /* 0x002fe20008000000 */
[----:B------:R-:W-:-:S04]  /*5b90*/  IADD3 R86, P6, R24, R84, RZ ;  /* 0x0000005418567210 */ /* 0x000fc80007fde0ff */
[----:B------:R-:W-:Y:S01]  /*5ba0*/  LEA.HI.X R73, R82, UR11, R37, 0x2, P5 ;  /* 0x0000000b52497c11 */ /* 0x000fe2000a8f1425 */
[----:B------:R-:W-:Y:S08]  /*5bb0*/  @!P4 BRA `(.L_x_56) ;  /* 0x000000000004c947 */ /* 0x000ff00003800000 */
[----:B------:R1:W5:Y:S02]  /*5bc0*/  LDG.E.LTC128B R29, desc[UR16][R72.64+0x20] ;  /* 0x00002010481d7981 */ /* 0x000364000c1e1920 */
.L_x_56:
[----:B------:R-:W-:Y:S05]  /*5bd0*/  BSYNC B1 ;  /* 0x0000000000017941 */ /* 0x000fea0003800000 */
.L_x_55:
[----:B------:R-:W-:Y:S01]  /*5be0*/  ISETP.GT.AND P1, PT, R0, 0x21, P0 ;  /* 0x000000210000780c */ /* 0x000fe20000724270 */
[----:B-----5:R-:W-:Y:S01]  /*5bf0*/  FMUL R37, R29, UR22 ;  /* 0x000000161d257c20 */ /* 0x020fe20008400000 */
[----:B------:R-:W-:Y:S01]  /*5c00*/  IADD3.X R87, R25, R3, R85, P6, !PT ;  /* 0x0000000319577210 */ /* 0x000fe200037fe455 */
[----:B------:R-:W-:Y:S01]  /*5c10*/  IMAD.WIDE.U32 R84, R38, 0x7, R76 ;  /* 0x0000000726547825 */ /* 0x000fe200078e004c */
[----:B------:R-:W-:Y:S03]  /*5c20*/  BSSY B1, `(.L_x_57) ;  /* 0x000000d000017945 */ /* 0x000fe60003800000 */
[----:B------:R-:W-:Y:S01]  /*5c30*/  FFMA R89, R210, UR21, R37 ;  /* 0x00000015d2597c23 */ /* 0x000fe20008000025 */
[----:B------:R-:W-:Y:S01]  /*5c40*/  IMAD.WIDE.U32 R82, R26, UR23, R86 ;  /* 0x000000171a527c25 */ /* 0x000fe2000f8e0056 */
[----:B------:R-:W-:-:S03]  /*5c50*/  IADD3 R37, P5, R34, R84, RZ ;  /* 0x0000005422257210 */ /* 0x000fc60007fbe0ff */
[----:B------:R0:W-:Y:S01]  /*5c60*/  @P4 STG.E desc[UR16][R70.64+0x20], R89 ;  /* 0x0000205946004986 */ /* 0x0001e2000c101910 */
[----:B------:R-:W-:Y:S01]  /*5c70*/  IMAD.WIDE.U32 R80, R38, 0x7, R80 ;  /* 0x0000000726507825 */ /* 0x000fe200078e0050 */
[----:B------:R-:W-:Y:S02]  /*5c80*/  LEA R76, P4, R82, UR10, 0x2 ;  /* 0x0000000a524c7c11 */ /* 0x000fe4000f8810ff */
[----:B------:R-:W-:Y:S01]  /*5c90*/  IADD3 R90, R226, R85, RZ ;  /* 0x00000055e25a7210 */ /* 0x000fe20007ffe0ff */
[----:B------:R-:W-:Y:S01]  /*5ca0*/  VIADD R77, R83, UR6 ;  /* 0x00000006534d7c36 */ /* 0x000fe20008000000 */
[----:B------:R-:W-:-:S04]  /*5cb0*/  IADD3 R86, P6, R80, R38, RZ ;  /* 0x0000002650567210 */ /* 0x000fc80007fde0ff */
[----:B------:R-:W-:Y:S01]  /*5cc0*/  LEA.HI.X R77, R82, UR11, R77, 0x2, P4 ;  /* 0x0000000b524d7c11 */ /* 0x000fe2000a0f144d */
[----:B------:R-:W-:Y:S08]  /*5cd0*/  @!P1 BRA `(.L_x_58) ;  /* 0x0000000000049947 */ /* 0x000ff00003800000 */
[----:B------:R0:W5:Y:S02]  /*5ce0*/  LDG.E.LTC128B R29, desc[UR16][R76.64+0x20] ;  /* 0x000020104c1d7981 */ /* 0x000164000c1e1920 */
.L_x_58:
[----:B------:R-:W-:Y:S05]  /*5cf0*/  BSYNC B1 ;  /* 0x0000000000017941 */ /* 0x000fea0003800000 */
.L_x_57:
[----:B-----5:R-:W-:Y:S01]  /*5d00*/  FMUL R80, R29, UR22 ;  /* 0x000000161d507c20 */ /* 0x020fe20008400000 */
[----:B------:R-:W-:Y:S01]  /*5d10*/  IADD3.X R87, R39, R226, R81, P6, !PT ;  /* 0x000000e227577210 */ /* 0x000fe200037fe451 */
[----:B------:R-:W-:Y:S01]  /*5d20*/  IMAD.X R88, R90, 0x1, R33, P5 ;  /* 0x000000015a587824 */ /* 0x000fe200028e0621 */
[----:B------:R-:W-:Y:S01]  /*5d30*/  LEA R82, P5, R37, UR10, 0x2 ;  /* 0x0000000a25527c11 */ /* 0x000fe2000f8a10ff */
[----:B------:R-:W-:Y:S01]  /*5d40*/  FFMA R209, R209, UR21, R80 ;  /* 0x00000015d1d17c23 */ /* 0x000fe20008000050 */
[-C--:B------:R-:W-:Y:S01]  /*5d50*/  IADD3 R84, P4, R84, R38.reuse, RZ ;  /* 0x0000002654547210 */ /* 0x080fe20007f9e0ff */
[----:B------:R-:W-:Y:S01]  /*5d60*/  IMAD.WIDE.U32 R80, R27, R38, R86 ;  /* 0x000000261b507225 */ /* 0x000fe200078e0056 */
[----:B------:R-:W-:Y:S01]  /*5d70*/  BSSY B1, `(.L_x_59) ;  /* 0x000000b000017945 */ /* 0x000fe20003800000 */
[----:B------:R-:W-:Y:S01]  /*5d80*/  LEA.HI.X R83, R37, UR11, R88, 0x2, P5 ;  /* 0x0000000b25537c11 */ /* 0x000fe2000a8f1458 */
[----:B------:R0:W-:Y:S01]  /*5d90*/  @P1 STG.E desc[UR16][R74.64+0x20], R209 ;  /* 0x000020d14a001986 */ /* 0x0001e2000c101910 */
[----:B------:R-:W-:Y:S01]  /*5da0*/  ISETP.GT.AND P1, PT, R0, 0x28, P2 ;  /* 0x000000280000780c */ /* 0x000fe20001724270 */
[----:B------:R-:W-:Y:S01]  /*5db0*/  IMAD.WIDE.U32 R78, R38, 0x7, R78 ;  /* 0x00000007264e7825 */ /* 0x000fe200078e004e */
[----:B------:R-:W-:-:S02]  /*5dc0*/  IADD3 R80, P6, R24, R80, RZ ;  /* 0x0000005018507210 */ /* 0x000fc40007fde0ff */
[----:B------:R-:W-:Y:S01]  /*5dd0*/  IADD3 R91, P5, R84, R34, RZ ;  /* 0x00000022545b7210 */ /* 0x000fe20007fbe0ff */
[----:B------:R-:W-:Y:S01]  /*5de0*/  IMAD.X R85, R90, 0x1, R39, P4 ;  /* 0x000000015a557824 */ /* 0x000fe200020e0627 */
[----:B------:R-:W-:-:S07]  /*5df0*/  IADD3.X R81, R25, R3, R81, P6, !PT ;  /* 0x0000000319517210 */ /* 0x000fce00037fe451 */
[----:B0-----:R-:W-:Y:S05]  /*5e00*/  @!P1 BRA `(.L_x_60) ;  /* 0x0000000000049947 */ /* 0x001fea0003800000 */
[----:B------:R0:W5:Y:S02]  /*5e10*/  LDG.E.LTC128B R29, desc[UR16][R82.64] ;  /* 0x00000010521d7981 */ /* 0x000164000c1e1920 */
.L_x_60:
[----:B------:R-:W-:Y:S05]  /*5e20*/  BSYNC B1 ;  /* 0x0000000000017941 */ /* 0x000fea0003800000 */
.L_x_59:
[----:B------:R-:W-:Y:S01]  /*5e30*/  IADD3 R88, P4, R78, R38, RZ ;  /* 0x000000264e587210 */ /* 0x000fe20007f9e0ff */
[----:B0-----:R-:W-:Y:S01]  /*5e40*/  IMAD.X R82, R85, 0x1, R33, P5 ;  /* 0x0000000155527824 */ /* 0x001fe200028e0621 */
[----:B------:R-:W-:Y:S01]  /*5e50*/  IADD3 R78, P5, R36, R70, RZ ;  /* 0x00000046244e7210 */ /* 0x000fe20007fbe0ff */
[----:B-----5:R-:W-:Y:S01]  /*5e60*/  FMUL R37, R29, UR22 ;  /* 0x000000161d257c20 */ /* 0x020fe20008400000 */
[----:B------:R-:W-:Y:S01]  /*5e70*/  IADD3.X R89, R39, R226, R79, P4, !PT ;  /* 0x000000e227597210 */ /* 0x000fe200027fe44f */
[----:B------:R-:W-:Y:S01]  /*5e80*/  BSSY B1, `(.L_x_61) ;  /* 0x000000c000017945 */ /* 0x000fe20003800000 */
[----:B------:R-:W-:Y:S01]  /*5e90*/  IADD3.X R79, R28, R71, RZ, P5, !PT ;  /* 0x000000471c4f7210 */ /* 0x000fe20002ffe4ff */
[----:B------:R-:W-:Y:S01]  /*5ea0*/  FFMA R37, R208, UR21, R37 ;  /* 0x00000015d0257c23 */ /* 0x000fe20008000025 */
[----:B------:R-:W-:Y:S01]  /*5eb0*/  ISETP.GT.AND P4, PT, R0, 0x29, P2 ;  /* 0x000000290000780c */ /* 0x000fe20001784270 */
[----:B------:R-:W-:Y:S01]  /*5ec0*/  IMAD.WIDE.U32 R92, R27, R38, R88 ;  /* 0x000000261b5c7225 */ /* 0x000fe200078e0058 */
[----:B------:R-:W-:-:S02]  /*5ed0*/  LEA R90, P6, R91, UR10, 0x2 ;  /* 0x0000000a5b5a7c11 */ /* 0x000fc4000f8c10ff */
[----:B------:R0:W-:Y:S01]  /*5ee0*/  @P1 STG.E desc[UR16][R78.64], R37 ;  /* 0x000000254e001986 */ /* 0x0001e2000c101910 */
[----:B------:R-:W-:Y:S01]  /*5ef0*/  IMAD.WIDE.U32 R94, R26, UR23, R80 ;  /* 0x000000171a5e7c25 */ /* 0x000fe2000f8e0050 */
[----:B------:R-:W-:Y:S02]  /*5f00*/  LEA.HI.X R91, R91, UR11, R82, 0x2, P6 ;  /* 0x0000000b5b5b7c11 */ /* 0x000fe4000b0f1452 */
[----:B------:R-:W-:-:S05]  /*5f10*/  IADD3 R82, P5, R36, R74, RZ ;  /* 0x0000004a24527210 */ /* 0x000fca0007fbe0ff */
[----:B------:R-:W-:Y:S08]  /*5f20*/  @!P4 BRA `(.L_x_62) ;  /* 0x000000000004c947 */ /* 0x000ff00003800000 */
[----:B------:R0:W5:Y:S02]  /*5f30*/  LDG.E.LTC128B R29, desc[UR16][R90.64] ;  /* 0x000000105a1d7981 */ /* 0x000164000c1e1920 */
.L_x_62:
[----:B------:R-:W-:Y:S05]  /*5f40*/  BSYNC B1 ;  /* 0x0000000000017941 */ /* 0x000fea0003800000 */
.L_x_61:
        /* <DEDUP_REMOVED lines=14> */
.L_x_64:
[----:B------:R-:W-:Y:S05]  /*6030*/  BSYNC B1 ;  /* 0x0000000000017941 */ /* 0x000fea0003800000 */
.L_x_63:
        /* <DEDUP_REMOVED lines=13> */
.L_x_66:
[----:B------:R-:W-:Y:S05]  /*6110*/  BSYNC B1 ;  /* 0x0000000000017941 */ /* 0x000fea0003800000 */
.L_x_65:
        /* <DEDUP_REMOVED lines=8> */
[----:B0-----:R-:W-:Y:S01]  /*61a0*/  LEA.HI.X R93, R37, UR11, R94, 0x2, P4 ;  /* 0x0000000b255d7c11 */ /* 0x001fe2000a0f145e */
[----:B------:R-:W-:-:S03]  /*61b0*/  IMAD.WIDE.U32 R94, R38, 0x7, R86 ;  /* 0x00000007265e7825 */ /* 0x000fc600078e0056 */
[----:B------:R-:W-:Y:S05]  /*61c0*/  @!P1 BRA `(.L_x_68) ;  /* 0x0000000000049947 */ /* 0x000fea0003800000 */
[----:B------:R0:W5:Y:S02]  /*61d0*/  LDG.E.LTC128B R29, desc[UR16][R92.64] ;  /* 0x000000105c1d7981 */ /* 0x000164000c1e1920 */
.L_x_68:
[----:B------:R-:W-:Y:S05]  /*61e0*/  BSYNC B1 ;  /* 0x0000000000017941 */ /* 0x000fea0003800000 */
.L_x_67:
        /* <DEDUP_REMOVED lines=10> */
[----:B0-----:R-:W-:Y:S01]  /*6290*/  IMAD.WIDE.U32 R92, R27, R38, R94 ;  /* 0x000000261b5c7225 */ /* 0x001fe200078e005e */
        /* <DEDUP_REMOVED lines=10> */
[----:B0-----:R-:W-:Y:S10]  /*6340*/  @!P5 BRA `(.L_x_70) ;  /* 0x000000000004d947 */ /* 0x001ff40003800000 */
[----:B------:R0:W5:Y:S02]  /*6350*/  LDG.E.LTC128B R29, desc[UR16][R102.64] ;  /* 0x00000010661d7981 */ /* 0x000164000c1e1920 */
.L_x_70:
[----:B------:R-:W-:Y:S05]  /*6360*/  BSYNC B1 ;  /* 0x0000000000017941 */ /* 0x000fea0003800000 */
.L_x_69:
[----:B-----5:R-:W-:Y:S01]  /*6370*/  FMUL R92, R29, UR22 ;  /* 0x000000161d5c7c20 */ /* 0x020fe20008400000 */
[CC--:B------:R-:W-:Y:S01]  /*6380*/  IADD3.X R91, R25.reuse, R3.reuse, R101, P4, !PT ;  /* 0x00000003195b7210 */ /* 0x0c0fe200027fe465 */
[----:B0-----:R-:W-:Y:S01]  /*6390*/  IMAD.WIDE.U32 R102, R38, 0x7, R88 ;  /* 0x0000000726667825 */ /* 0x001fe200078e0058 */
        /* <DEDUP_REMOVED lines=17> */
.L_x_72:
[----:B------:R-:W-:Y:S05]  /*64b0*/  BSYNC B1 ;  /* 0x0000000000017941 */ /* 0x000fea0003800000 */
.L_x_71:
        /* <DEDUP_REMOVED lines=13> */
.L_x_74:
[----:B------:R-:W-:Y:S05]  /*6590*/  BSYNC B1 ;  /* 0x0000000000017941 */ /* 0x000fea0003800000 */
.L_x_73:
        /* <DEDUP_REMOVED lines=15> */
.L_x_76:
[----:B------:R-:W-:Y:S05]  /*6690*/  BSYNC B1 ;  /* 0x0000000000017941 */ /* 0x000fea0003800000 */
.L_x_75:
        /* <DEDUP_REMOVED lines=14> */
.L_x_78:
[----:B------:R-:W-:Y:S05]  /*6780*/  BSYNC B1 ;  /* 0x0000000000017941 */ /* 0x000fea0003800000 */
.L_x_77:
        /* <DEDUP_REMOVED lines=16> */
.L_x_80:
[----:B------:R-:W-:Y:S05]  /*6890*/  BSYNC B1 ;  /* 0x0000000000017941 */ /* 0x000fea0003800000 */
.L_x_79:
        /* <DEDUP_REMOVED lines=17> */
.L_x_82:
[----:B------:R-:W-:Y:S05]  /*69b0*/  BSYNC B1 ;  /* 0x0000000000017941 */ /* 0x000fea0003800000 */
.L_x_81:
        /* <DEDUP_REMOVED lines=18> */
.L_x_84:
[----:B------:R-:W-:Y:S05]  /*6ae0*/  BSYNC B1 ;  /* 0x0000000000017941 */ /* 0x000fea0003800000 */
.L_x_83:
        /* <DEDUP_REMOVED lines=17> */
.L_x_86:
[----:B------:R-:W-:Y:S05]  /*6c00*/  BSYNC B1 ;  /* 0x0000000000017941 */ /* 0x000fea0003800000 */
.L_x_85:
[----:B-----5:R-:W-:Y:S01]  /*6c10*/  FMUL R120, R29, UR22 ;  /* 0x000000161d787c20 */ /* 0x020fe20008400000 */
[----:B------:R-:W-:Y:S01]  /*6c20*/  IMAD.X R107, R28, 0x1, R99, P5 ;  /* 0x000000011c6b7824 */ /* 0x000fe200028e0663 */
[----:B0-----:R-:W-:Y:S01]  /*6c30*/  IADD3 R114, P1, R24, R116, RZ ;  /* 0x0000007418727210 */ /* 0x001fe20007f3e0ff */
        /* <DEDUP_REMOVED lines=11> */
.L_x_88:
[----:B------:R-:W-:Y:S05]  /*6cf0*/  BSYNC B1 ;  /* 0x0000000000017941 */ /* 0x000fea0003800000 */
.L_x_87:
[----:B------:R-:W-:Y:S01]  /*6d00*/  IMAD.WIDE.U32 R118, R38, 0x7, R108 ;  /* 0x0000000726767825 */ /* 0x000fe200078e006c */
[----:B------:R-:W-:-:S03]  /*6d10*/  LEA R108, P4, R114, UR10, 0x2 ;  /* 0x0000000a726c7c11 */ /* 0x000fc6000f8810ff */
[----:B-----5:R-:W-:Y:S01]  /*6d20*/  FMUL R37, R29, UR22 ;  /* 0x000000161d257c20 */ /* 0x020fe20008400000 */
[----:B------:R-:W-:Y:S01]  /*6d30*/  BSSY B1, `(.L_x_89) ;  /* 0x0000010000017945 */ /* 0x000fe20003800000 */
[----:B------:R-:W-:Y:S01]  /*6d40*/  VIADD R109, R115, UR6 ;  /* 0x00000006736d7c36 */ /* 0x000fe20008000000 */
[----:B------:R-:W-:Y:S01]  /*6d50*/  IADD3 R121, R226, R119, RZ ;  /* 0x00000077e2797210 */ /* 0x000fe20007ffe0ff */
[----:B------:R-:W-:-:S04]  /*6d60*/  IMAD.WIDE.U32 R110, R38, 0x7, R110 ;  /* 0x00000007266e7825 */ /* 0x000fc800078e006e */
[----:B------:R-:W-:Y:S01]  /*6d70*/  FFMA R115, R194, UR21, R37 ;  /* 0x00000015c2737c23 */ /* 0x000fe20008000025 */
[----:B------:R-:W-:Y:S02]  /*6d80*/  IADD3 R37, P5, R34, R118, RZ ;  /* 0x0000007622257210 */ /* 0x000fe40007fbe0ff */
[----:B------:R-:W-:Y:S01]  /*6d90*/  LEA.HI.X R109, R114, UR11, R109, 0x2, P4 ;  /* 0x0000000b726d7c11 */ /* 0x000fe2000a0f146d */
[----:B------:R-:W-:Y:S01]  /*6da0*/  IMAD.WIDE.U32 R112, R38, 0x7, R112 ;  /* 0x0000000726707825 */ /* 0x000fe200078e0070 */
[----:B------:R-:W-:Y:S01]  /*6db0*/  ISETP.GT.AND P4, PT, R0, 0x41, P0 ;  /* 0x000000410000780c */ /* 0x000fe20000784270 */
[----:B------:R0:W-:Y:S01]  /*6dc0*/  @P1 STG.E desc[UR16][R102.64+0x20], R115 ;  /* 0x0000207366001986 */ /* 0x0001e2000c101910 */
[----:B------:R-:W-:Y:S01]  /*6dd0*/  IADD3 R116, P6, R110, R38, RZ ;  /* 0x000000266e747210 */ /* 0x000fe20007fde0ff */
[----:B------:R-:W-:Y:S01]  /*6de0*/  IMAD.X R120, R121, 0x1, R33, P5 ;  /* 0x0000000179787824 */ /* 0x000fe200028e0621 */
[----:B------:R-:W-:Y:S02]  /*6df0*/  LEA R110, P1, R37, UR10, 0x2 ;  /* 0x0000000a256e7c11 */ /* 0x000fe4000f8210ff */
[----:B------:R-:W-:-:S07]  /*6e00*/  IADD3.X R117, R39, R226, R111, P6, !PT ;  /* 0x000000e227757210 */ /* 0x000fce00037fe46f */
[----:B0-----:R-:W-:Y:S05]  /*6e10*/  @!P4 BRA `(.L_x_90) ;  /* 0x000000000004c947 */ /* 0x001fea0003800000 */
[----:B------:R0:W5:Y:S02]  /*6e20*/  LDG.E.LTC128B R29, desc[UR16][R108.64+0x20] ;  /* 0x000020106c1d7981 */ /* 0x000164000c1e1920 */
.L_x_90:
[----:B------:R-:W-:Y:S05]  /*6e30*/  BSYNC B1 ;  /* 0x0000000000017941 */ /* 0x000fea0003800000 */
.L_x_89:
[----:B-----5:R-:W-:Y:S01]  /*6e40*/  FMUL R114, R29, UR22 ;  /* 0x000000161d727c20 */ /* 0x020fe20008400000 */
[----:B------:R-:W-:Y:S01]  /*6e50*/  LEA.HI.X R111, R37, UR11, R120, 0x2, P1 ;  /* 0x0000000b256f7c11 */ /* 0x000fe200088f1478 */
[----:B------:R-:W-:Y:S01]  /*6e60*/  BSSY B1, `(.L_x_91) ;  /* 0x0000009000017945 */ /* 0x000fe20003800000 */
[----:B------:R-:W-:Y:S01]  /*6e70*/  ISETP.GT.AND P1, PT, R0, 0x48, P2 ;  /* 0x000000480000780c */ /* 0x000fe20001724270 */
[----:B------:R-:W-:Y:S01]  /*6e80*/  FFMA R193, R193, UR21, R114 ;  /* 0x00000015c1c17c23 */ /* 0x000fe20008000072 */
[-C--:B------:R-:W-:Y:S02]  /*6e90*/  IADD3 R122, P6, R112, R38.reuse, RZ ;  /* 0x00000026707a7210 */ /* 0x080fe40007fde0ff */
[----:B------:R-:W-:Y:S02]  /*6ea0*/  IADD3 R118, P5, R118, R38, RZ ;  /* 0x0000002676767210 */ /* 0x000fe40007fbe0ff */
[----:B------:R0:W-:Y:S01]  /*6eb0*/  @P4 STG.E desc[UR16][R106.64+0x20], R193 ;  /* 0x000020c16a004986 */ /* 0x0001e2000c101910 */
[----:B------:R-:W-:-:S06]  /*6ec0*/  IADD3.X R123, R39, R226, R113, P6, !PT ;  /* 0x000000e2277b7210 */ /* 0x000fcc00037fe471 */
[----:B------:R-:W-:Y:S05]  /*6ed0*/  @!P1 BRA `(.L_x_92) ;  /* 0x0000000000049947 */ /* 0x000fea0003800000 */
[----:B------:R0:W5:Y:S02]  /*6ee0*/  LDG.E.LTC128B R29, desc[UR16][R110.64] ;  /* 0x000000106e1d7981 */ /* 0x000164000c1e1920 */
.L_x_92:
[----:B------:R-:W-:Y:S05]  /*6ef0*/  BSYNC B1 ;  /* 0x0000000000017941 */ /* 0x000fea0003800000 */
.L_x_91:
[----:B------:R-:W-:Y:S01]  /*6f00*/  IMAD.WIDE.U32 R112, R27, R38, R116 ;  /* 0x000000261b707225 */ /* 0x000fe200078e0074 */
[----:B0-----:R-:W-:-:S03]  /*6f10*/  IADD3 R111, P6, R118, R34, RZ ;  /* 0x00000022766f7210 */ /* 0x001fc60007fde0ff */
[----:B-----5:R-:W-:Y:S01]  /*6f20*/  FMUL R37, R29, UR22 ;  /* 0x000000161d257c20 */ /* 0x020fe20008400000 */
[----:B------:R-:W-:Y:S01]  /*6f30*/  IADD3 R110, P4, R36, R102, RZ ;  /* 0x00000066246e7210 */ /* 0x000fe20007f9e0ff */
[----:B------:R-:W-:Y:S01]  /*6f40*/  IMAD.X R119, R121, 0x1, R39, P5 ;  /* 0x0000000179777824 */ /* 0x000fe200028e0627 */
[----:B------:R-:W-:Y:S01]  /*6f50*/  IADD3 R124, P5, R24, R112, RZ ;  /* 0x00000070187c7210 */ /* 0x000fe20007fbe0ff */
[----:B------:R-:W-:Y:S01]  /*6f60*/  FFMA R37, R192, UR21, R37 ;  /* 0x00000015c0257c23 */ /* 0x000fe20008000025 */
[----:B------:R-:W-:Y:S01]  /*6f70*/  IMAD.WIDE.U32 R114, R27, R38, R122 ;  /* 0x000000261b727225 */ /* 0x000fe200078e007a */
[----:B------:R-:W-:Y:S01]  /*6f80*/  BSSY B1, `(.L_x_93) ;  /* 0x000000e000017945 */ /* 0x000fe20003800000 */
[----:B------:R-:W-:Y:S02]  /*6f90*/  IADD3.X R125, R25, R3, R113, P5, !PT ;  /* 0x00000003197d7210 */ /* 0x000fe40002ffe471 */
[----:B------:R-:W-:Y:S01]  /*6fa0*/  IMAD.X R120, R119, 0x1, R33, P6 ;  /* 0x0000000177787824 */ /* 0x000fe200030e0621 */
[----:B------:R-:W-:Y:S01]  /*6fb0*/  LEA R112, P6, R111, UR10, 0x2 ;  /* 0x0000000a6f707c11 */ /* 0x000fe2000f8c10ff */
[----:B------:R-:W-:-:S03]  /*6fc0*/  IMAD.WIDE.U32 R124, R26, UR23, R124 ;  /* 0x000000171a7c7c25 */ /* 0x000fc6000f8e007c */
[----:B------:R-:W-:Y:S02]  /*6fd0*/  LEA.HI.X R113, R111, UR11, R120, 0x2, P6 ;  /* 0x0000000b6f717c11 */ /* 0x000fe4000b0f1478 */
[----:B------:R-:W-:Y:S02]  /*6fe0*/  IADD3.X R111, R28, R103, RZ, P4, !PT ;  /* 0x000000671c6f7210 */ /* 0x000fe400027fe4ff */
[----:B------:R-:W-:Y:S02]  /*6ff0*/  ISETP.GT.AND P4, PT, R0, 0x49, P2 ;  /* 0x000000490000780c */ /* 0x000fe40001784270 */
[----:B------:R-:W-:Y:S01]  /*7000*/  IADD3 R120, P6, R24, R114, RZ ;  /* 0x0000007218787210 */ /* 0x000fe20007fde0ff */
[----:B------:R0:W-:Y:S01]  /*7010*/  @P1 STG.E desc[UR16][R110.64], R37 ;  /* 0x000000256e001986 */ /* 0x0001e2000c101910 */
[----:B------:R-:W-:Y:S02]  /*7020*/  IADD3 R114, P5, R36, R106, RZ ;  /* 0x0000006a24727210 */ /* 0x000fe40007fbe0ff */
[----:B------:R-:W-:-:S07]  /*7030*/  IADD3.X R121, R25, R3, R115, P6, !PT ;  /* 0x0000000319797210 */ /* 0x000fce00037fe473 */
[----:B------:R-:W-:Y:S05]  /*7040*/  @!P4 BRA `(.L_x_94) ;  /* 0x000000000004c947 */ /* 0x000fea0003800000 */
[----:B------:R0:W5:Y:S02]  /*7050*/  LDG.E.LTC128B R29, desc[UR16][R112.64] ;  /* 0x00000010701d7981 */ /* 0x000164000c1e1920 */
.L_x_94:
[----:B------:R-:W-:Y:S05]  /*7060*/  BSYNC B1 ;  /* 0x0000000000017941 */ /* 0x000fea0003800000 */
.L_x_93:
[----:B-----5:R-:W-:Y:S01]  /*7070*/  FMUL R126, R29, UR22 ;  /* 0x000000161d7e7c20 */ /* 0x020fe20008400000 */
[----:B------:R-:W-:Y:S01]  /*7080*/  IMAD.X R115, R28, 0x1, R107, P5 ;  /* 0x000000011c737824 */ /* 0x000fe200028e066b */
[----:B------:R-:W-:Y:S01]  /*7090*/  ISETP.GT.AND P1, PT, R0, 0x48, P0 ;  /* 0x000000480000780c */ /* 0x000fe20000724270 */
[----:B0-----:R-:W-:Y:S02]  /*70a0*/  VIADD R37, R125, UR6 ;  /* 0x000000067d257c36 */ /* 0x001fe40008000000 */
[----:B------:R-:W-:Y:S01]  /*70b0*/  FFMA R191, R191, UR21, R126 ;  /* 0x00000015bfbf7c23 */ /* 0x000fe2000800007e */
[----:B------:R-:W-:Y:S01]  /*70c0*/  LEA R112, P5, R124, UR10, 0x2 ;  /* 0x0000000a7c707c11 */ /* 0x000fe2000f8a10ff */
[----:B------:R-:W-:Y:S01]  /*70d0*/  BSSY B1, `(.L_x_95) ;  /* 0x0000006000017945 */ /* 0x000fe20003800000 */
[----:B------:R-:W-:Y:S02]  /*70e0*/  IMAD.WIDE.U32 R120, R26, UR23, R120 ;  /* 0x000000171a787c25 */ /* 0x000fe4000f8e0078 */
[----:B------:R0:W-:Y:S01]  /*70f0*/  @P4 STG.E desc[UR16][R114.64], R191 ;  /* 0x000000bf72004986 */ /* 0x0001e2000c101910 */
[----:B------:R-:W-:-:S04]  /*7100*/  LEA.HI.X R113, R124, UR11, R37, 0x2, P5 ;  /* 0x0000000b7c717c11 */ /* 0x000fc8000a8f1425 */
[----:B------:R-:W-:Y:S05]  /*7110*/  @!P1 BRA `(.L_x_96) ;  /* 0x0000000000049947 */ /* 0x000fea0003800000 */
[----:B------:R0:W5:Y:S02]  /*7120*/  LDG.E.LTC128B R29, desc[UR16][R112.64+0x20] ;  /* 0x00002010701d7981 */ /* 0x000164000c1e1920 */
.L_x_96:
[----:B------:R-:W-:Y:S05]  /*7130*/  BSYNC B1 ;  /* 0x0000000000017941 */ /* 0x000fea0003800000 */
.L_x_95:
[----:B------:R-:W-:Y:S01]  /*7140*/  IMAD.WIDE.U32 R124, R38, 0x7, R118 ;  /* 0x00000007267c7825 */ /* 0x000fe200078e0076 */
[----:B------:R-:W-:-:S03]  /*7150*/  LEA R118, P4, R120, UR10, 0x2 ;  /* 0x0000000a78767c11 */ /* 0x000fc6000f8810ff */
[----:B-----5:R-:W-:Y:S01]  /*7160*/  FMUL R37, R29, UR22 ;  /* 0x000000161d257c20 */ /* 0x020fe20008400000 */
[----:B------:R-:W-:Y:S01]  /*7170*/  BSSY B1, `(.L_x_97) ;  /* 0x000000d000017945 */ /* 0x000fe20003800000 */
[----:B------:R-:W-:Y:S01]  /*7180*/  VIADD R119, R121, UR6 ;  /* 0x0000000679777c36 */ /* 0x000fe20008000000 */
[----:B------:R-:W-:Y:S01]  /*7190*/  IADD3 R131, R226, R125, RZ ;  /* 0x0000007de2837210 */ /* 0x000fe20007ffe0ff */
[----:B------:R-:W-:Y:S01]  /*71a0*/  FFMA R129, R190, UR21, R37 ;  /* 0x00000015be817c23 */ /* 0x000fe20008000025 */
[----:B------:R-:W-:Y:S01]  /*71b0*/  IADD3 R37, P5, R34, R124, RZ ;  /* 0x0000007c22257210 */ /* 0x000fe20007fbe0ff */
[----:B------:R-:W-:Y:S01]  /*71c0*/  IMAD.WIDE.U32 R126, R38, 0x7, R116 ;  /* 0x00000007267e7825 */ /* 0x000fe200078e0074 */
[----:B------:R-:W-:Y:S02]  /*71d0*/  LEA.HI.X R119, R120, UR11, R119, 0x2, P4 ;  /* 0x0000000b78777c11 */ /* 0x000fe4000a0f1477 */
[----:B------:R-:W-:Y:S01]  /*71e0*/  ISETP.GT.AND P4, PT, R0, 0x49, P0 ;  /* 0x000000490000780c */ /* 0x000fe20000784270 */
[----:B------:R0:W-:Y:S01]  /*71f0*/  @P1 STG.E desc[UR16][R110.64+0x20], R129 ;  /* 0x000020816e001986 */ /* 0x0001e2000c101910 */
[----:B------:R-:W-:Y:S01]  /*7200*/  LEA R120, P1, R37, UR10, 0x2 ;  /* 0x0000000a25787c11 */ /* 0x000fe2000f8210ff */
[----:B------:R-:W-:-:S10]  /*7210*/  IMAD.X R130, R131, 0x1, R33, P5 ;  /* 0x0000000183827824 */ /* 0x000fd400028e0621 */
[----:B0-----:R-:W-:Y:S05]  /*7220*/  @!P4 BRA `(.L_x_98) ;  /* 0x000000000004c947 */ /* 0x001fea0003800000 */
[----:B------:R0:W5:Y:S02]  /*7230*/  LDG.E.LTC128B R29, desc[UR16][R118.64+0x20] ;  /* 0x00002010761d7981 */ /* 0x000164000c1e1920 */
.L_x_98:
[----:B------:R-:W-:Y:S05]  /*7240*/  BSYNC B1 ;  /* 0x0000000000017941 */ /* 0x000fea0003800000 */
.L_x_97:
[----:B-----5:R-:W-:Y:S01]  /*7250*/  FMUL R128, R29, UR22 ;  /* 0x000000161d807c20 */ /* 0x020fe20008400000 */
[----:B------:R-:W-:Y:S01]  /*7260*/  LEA.HI.X R121, R37, UR11, R130, 0x2, P1 ;  /* 0x0000000b25797c11 */ /* 0x000fe200088f1482 */
[----:B------:R-:W-:Y:S01]  /*7270*/  BSSY B1, `(.L_x_99) ;  /* 0x0000009000017945 */ /* 0x000fe20003800000 */
[----:B------:R-:W-:Y:S01]  /*7280*/  ISETP.GT.AND P1, PT, R0, 0x50, P2 ;  /* 0x000000500000780c */ /* 0x000fe20001724270 */
[----:B------:R-:W-:Y:S01]  /*7290*/  FFMA R189, R189, UR21, R128 ;  /* 0x00000015bdbd7c23 */ /* 0x000fe20008000080 */
[-C--:B------:R-:W-:Y:S02]  /*72a0*/  IADD3 R116, P5, R124, R38.reuse, RZ ;  /* 0x000000267c747210 */ /* 0x080fe40007fbe0ff */
[----:B------:R-:W-:Y:S02]  /*72b0*/  IADD3 R124, P6, R126, R38, RZ ;  /* 0x000000267e7c7210 */ /* 0x000fe40007fde0ff */
[----:B------:R0:W-:Y:S02]  /*72c0*/  @P4 STG.E desc[UR16][R114.64+0x20], R189 ;  /* 0x000020bd72004986 */ /* 0x0001e4000c101910 */
[----:B------:R-:W-:-:S05]  /*72d0*/  IADD3.X R125, R39, R226, R127, P6, !PT ;  /* 0x000000e2277d7210 */ /* 0x000fca00037fe47f */
[----:B------:R-:W-:Y:S05]  /*72e0*/  @!P1 BRA `(.L_x_100) ;  /* 0x0000000000049947 */ /* 0x000fea0003800000 */
[----:B------:R0:W5:Y:S02]  /*72f0*/  LDG.E.LTC128B R29, desc[UR16][R120.64] ;  /* 0x00000010781d7981 */ /* 0x000164000c1e1920 */
.L_x_100:
[----:B------:R-:W-:Y:S05]  /*7300*/  BSYNC B1 ;  /* 0x0000000000017941 */ /* 0x000fea0003800000 */
.L_x_99:
[----:B0-----:R-:W-:Y:S01]  /*7310*/  IADD3 R120, P4, R36, R110, RZ ;  /* 0x0000006e24787210 */ /* 0x001fe20007f9e0ff */
[----:B-----5:R-:W-:Y:S01]  /*7320*/  FMUL R37, R29, UR22 ;  /* 0x000000161d257c20 */ /* 0x020fe20008400000 */
[----:B------:R-:W-:Y:S01]  /*7330*/  IMAD.WIDE.U32 R126, R38, 0x7, R122 ;  /* 0x00000007267e7825 */ /* 0x000fe200078e007a */
[----:B------:R-:W-:Y:S01]  /*7340*/  IADD3 R128, P6, R116, R34, RZ ;  /* 0x0000002274807210 */ /* 0x000fe20007fde0ff */
[----:B------:R-:W-:Y:S02]  /*7350*/  BSSY B1, `(.L_x_101) ;  /* 0x0000013000017945 */ /* 0x000fe40003800000 */
[----:B------:R-:W-:Y:S01]  /*7360*/  FFMA R37, R188, UR21, R37 ;  /* 0x00000015bc257c23 */ /* 0x000fe20008000025 */
[----:B------:R-:W-:-:S04]  /*7370*/  IMAD.WIDE.U32 R122, R27, R38, R124 ;  /* 0x000000261b7a7225 */ /* 0x000fc800078e007c */
[----:B------:R-:W-:Y:S02]  /*7380*/  IMAD.X R121, R28, 0x1, R111, P4 ;  /* 0x000000011c797824 */ /* 0x000fe400020e066f */
[----:B------:R-:W-:Y:S01]  /*7390*/  IMAD.X R117, R131, 0x1, R39, P5 ;  /* 0x0000000183757824 */ /* 0x000fe200028e0627 */
[----:B------:R-:W-:Y:S01]  /*73a0*/  IADD3 R134, P5, R126, R38, RZ ;  /* 0x000000267e867210 */ /* 0x000fe20007fbe0ff */
[----:B------:R-:W-:Y:S01]  /*73b0*/  IMAD.WIDE.U32 R124, R38, 0x7, R124 ;  /* 0x00000007267c7825 */ /* 0x000fe200078e007c */
[----:B------:R-:W-:Y:S01]  /*73c0*/  IADD3 R126, P4, R24, R122, RZ ;  /* 0x0000007a187e7210 */ /* 0x000fe20007f9e0ff */
[----:B------:R0:W-:Y:S01]  /*73d0*/  @P1 STG.E desc[UR16][R120.64], R37 ;  /* 0x0000002578001986 */ /* 0x0001e2000c101910 */
[----:B------:R-:W-:Y:S02]  /*73e0*/  IADD3.X R135, R39, R226, R127, P5, !PT ;  /* 0x000000e227877210 */ /* 0x000fe40002ffe47f */
[----:B------:R-:W-:Y:S02]  /*73f0*/  IADD3.X R127, R25, R3, R123, P4, !PT ;  /* 0x00000003197f7210 */ /* 0x000fe400027fe47b */
[----:B------:R-:W-:-:S02]  /*7400*/  ISETP.GT.AND P4, PT, R0, 0x51, P2 ;  /* 0x000000510000780c */ /* 0x000fc40001784270 */
[----:B------:R-:W-:Y:S01]  /*7410*/  IADD3.X R129, R117, R33, RZ, P6, !PT ;  /* 0x0000002175817210 */ /* 0x000fe200037fe4ff */
[----:B------:R-:W-:Y:S01]  /*7420*/  IMAD.WIDE.U32 R126, R26, UR23, R126 ;  /* 0x000000171a7e7c25 */ /* 0x000fe2000f8e007e */
[----:B------:R-:W-:-:S04]  /*7430*/  LEA R122, P6, R128, UR10, 0x2 ;  /* 0x0000000a807a7c11 */ /* 0x000fc8000f8c10ff */
[----:B------:R-:W-:Y:S01]  /*7440*/  LEA.HI.X R123, R128, UR11, R129, 0x2, P6 ;  /* 0x0000000b807b7c11 */ /* 0x000fe2000b0f1481 */
[----:B------:R-:W-:-:S04]  /*7450*/  IMAD.WIDE.U32 R128, R27, R38, R134 ;  /* 0x000000261b807225 */ /* 0x000fc800078e0086 */
[----:B0-----:R-:W-:Y:S05]  /*7460*/  @!P4 BRA `(.L_x_102) ;  /* 0x000000000004c947 */ /* 0x001fea0003800000 */
[----:B------:R0:W5:Y:S02]  /*7470*/  LDG.E.LTC128B R29, desc[UR16][R122.64] ;  /* 0x000000107a1d7981 */ /* 0x000164000c1e1920 */
.L_x_102:
[----:B------:R-:W-:Y:S05]  /*7480*/  BSYNC B1 ;  /* 0x0000000000017941 */ /* 0x000fea0003800000 */
.L_x_101:
[----:B------:R-:W-:Y:S01]  /*7490*/  IADD3 R128, P5, R24, R128, RZ ;  /* 0x0000008018807210 */ /* 0x000fe20007fbe0ff */
[----:B-----5:R-:W-:Y:S01]  /*74a0*/  FMUL R130, R29, UR22 ;  /* 0x000000161d827c20 */ /* 0x020fe20008400000 */
[----:B------:R-:W-:Y:S01]  /*74b0*/  VIADD R37, R127, UR6 ;  /* 0x000000067f257c36 */ /* 0x000fe20008000000 */
[----:B0-----:R-:W-:Y:S01]  /*74c0*/  LEA R122, P1, R126, UR10, 0x2 ;  /* 0x0000000a7e7a7c11 */ /* 0x001fe2000f8210ff */
[----:B------:R-:W-:Y:S01]  /*74d0*/  IMAD.WIDE.U32 R134, R38, 0x7, R134 ;  /* 0x0000000726867825 */ /* 0x000fe200078e0086 */
[----:B------:R-:W-:-:S03]  /*74e0*/  IADD3.X R129, R25, R3, R129, P5, !PT ;  /* 0x0000000319817210 */ /* 0x000fc60002ffe481 */
[----:B------:R-:W-:Y:S01]  /*74f0*/  FFMA R187, R187, UR21, R130 ;  /* 0x00000015bbbb7c23 */ /* 0x000fe20008000082 */
[----:B------:R-:W-:Y:S01]  /*7500*/  IADD3 R136, P5, R36, R114, RZ ;  /* 0x0000007224887210 */ /* 0x000fe20007fbe0ff */
[----:B------:R-:W-:Y:S01]  /*7510*/  BSSY B1, `(.L_x_103) ;  /* 0x000000f000017945 */ /* 0x000fe20003800000 */
[----:B------:R-:W-:Y:S01]  /*7520*/  LEA.HI.X R123, R126, UR11, R37, 0x2, P1 ;  /* 0x0000000b7e7b7c11 */ /* 0x000fe200088f1425 */
[----:B------:R-:W-:Y:S01]  /*7530*/  IMAD.WIDE.U32 R128, R26, UR23, R128 ;  /* 0x000000171a807c25 */ /* 0x000fe2000f8e0080 */
[----:B------:R-:W-:Y:S02]  /*7540*/  ISETP.GT.AND P1, PT, R0, 0x50, P0 ;  /* 0x000000500000780c */ /* 0x000fe40000724270 */
[----:B------:R-:W-:Y:S01]  /*7550*/  IADD3 R124, P6, R124, R38, RZ ;  /* 0x000000267c7c7210 */ /* 0x000fe20007fde0ff */
[----:B------:R-:W-:Y:S02]  /*7560*/  IMAD.X R137, R28, 0x1, R115, P5 ;  /* 0x000000011c897824 */ /* 0x000fe400028e0673 */
[----:B------:R-:W-:Y:S01]  /*7570*/  IMAD.WIDE.U32 R116, R38, 0x7, R116 ;  /* 0x0000000726747825 */ /* 0x000fe200078e0074 */
[----:B------:R-:W-:-:S02]  /*7580*/  IADD3.X R125, R39, R226, R125, P6, !PT ;  /* 0x000000e2277d7210 */ /* 0x000fc400037fe47d */
[----:B------:R0:W-:Y:S01]  /*7590*/  @P4 STG.E desc[UR16][R136.64], R187 ;  /* 0x000000bb88004986 */ /* 0x0001e2000c101910 */
[-C--:B------:R-:W-:Y:S01]  /*75a0*/  IADD3 R130, P6, R134, R38.reuse, RZ ;  /* 0x0000002686827210 */ /* 0x080fe20007fde0ff */
[----:B------:R-:W-:Y:S02]  /*75b0*/  VIADD R139, R129, UR6 ;  /* 0x00000006818b7c36 */ /* 0x000fe40008000000 */
[----:B------:R-:W-:-:S03]  /*75c0*/  IMAD.WIDE.U32 R132, R27, R38, R124 ;  /* 0x000000261b847225 */ /* 0x000fc600078e007c */
[----:B------:R-:W-:Y:S01]  /*75d0*/  IADD3 R126, P5, R24, R132, RZ ;  /* 0x00000084187e7210 */ /* 0x000fe20007fbe0ff */
[----:B------:R-:W-:-:S12]  /*75e0*/  @!P1 BRA `(.L_x_104) ;  /* 0x0000000000049947 */ /* 0x000fd80003800000 */
[----:B------:R0:W5:Y:S02]  /*75f0*/  LDG.E.LTC128B R29, desc[UR16][R122.64+0x20] ;  /* 0x000020107a1d7981 */ /* 0x000164000c1e1920 */
.L_x_104:
[----:B------:R-:W-:Y:S05]  /*7600*/  BSYNC B1 ;  /* 0x0000000000017941 */ /* 0x000fea0003800000 */
.L_x_103:
[----:B-----5:R-:W-:Y:S01]  /*7610*/  FMUL R37, R29, UR22 ;  /* 0x000000161d257c20 */ /* 0x020fe20008400000 */
[----:B------:R-:W-:Y:S01]  /*7620*/  IADD3.X R127, R25, R3, R133, P5, !PT ;  /* 0x00000003197f7210 */ /* 0x000fe20002ffe485 */
[----:B------:R-:W-:Y:S01]  /*7630*/  BSSY B1, `(.L_x_105) ;  /* 0x000000f000017945 */ /* 0x000fe20003800000 */
[----:B------:R-:W-:Y:S01]  /*7640*/  IADD3 R117, R226, R117, RZ ;  /* 0x00000075e2757210 */ /* 0x000fe20007ffe0ff */
[----:B------:R-:W-:Y:S01]  /*7650*/  FFMA R37, R186, UR21, R37 ;  /* 0x00000015ba257c23 */ /* 0x000fe20008000025 */
[----:B------:R-:W-:Y:S02]  /*7660*/  IADD3 R129, P5, R34, R116, RZ ;  /* 0x0000007422817210 */ /* 0x000fe40007fbe0ff */
[----:B------:R-:W-:Y:S02]  /*7670*/  LEA R132, P4, R128, UR10, 0x2 ;  /* 0x0000000a80847c11 */ /* 0x000fe4000f8810ff */
[----:B------:R0:W-:Y:S01]  /*7680*/  @P1 STG.E desc[UR16][R120.64+0x20], R37 ;  /* 0x0000202578001986 */ /* 0x0001e2000c101910 */
[----:B------:R-:W-:Y:S01]  /*7690*/  ISETP.GT.AND P1, PT, R0, 0x51, P0 ;  /* 0x000000510000780c */ /* 0x000fe20000724270 */
[----:B------:R-:W-:Y:S01]  /*76a0*/  IMAD.X R140, R117, 0x1, R33, P5 ;  /* 0x00000001758c7824 */ /* 0x000fe200028e0621 */
[----:B------:R-:W-:-:S02]  /*76b0*/  IADD3.X R131, R39, R226, R135, P6, !PT ;  /* 0x000000e227837210 */ /* 0x000fc400037fe487 */
[----:B------:R-:W-:Y:S02]  /*76c0*/  LEA.HI.X R133, R128, UR11, R139, 0x2, P4 ;  /* 0x0000000b80857c11 */ /* 0x000fe4000a0f148b */
[-C--:B------:R-:W-:Y:S01]  /*76d0*/  IADD3 R116, P4, R116, R38.reuse, RZ ;  /* 0x0000002674747210 */ /* 0x080fe20007f9e0ff */
[----:B------:R-:W-:Y:S01]  /*76e0*/  IMAD.WIDE.U32 R134, R27, R38, R130 ;  /* 0x000000261b867225 */ /* 0x000fe200078e0082 */
[----:B------:R-:W-:-:S05]  /*76f0*/  LEA R128, P5, R129, UR10, 0x2 ;  /* 0x0000000a81807c11 */ /* 0x000fca000f8a10ff */
[----:B0-----:R-:W-:Y:S08]  /*7700*/  @!P1 BRA `(.L_x_106) ;  /* 0x0000000000049947 */ /* 0x001ff00003800000 */
[----:B------:R0:W5:Y:S02]  /*7710*/  LDG.E.LTC128B R29, desc[UR16][R132.64+0x20] ;  /* 0x00002010841d7981 */ /* 0x000164000c1e1920 */
.L_x_106:
[----:B------:R-:W-:Y:S05]  /*7720*/  BSYNC B1 ;  /* 0x0000000000017941 */ /* 0x000fea0003800000 */
.L_x_105:
[----:B-----5:R-:W-:Y:S01]  /*7730*/  FMUL R138, R29, UR22 ;  /* 0x000000161d8a7c20 */ /* 0x020fe20008400000 */
[----:B------:R-:W-:Y:S01]  /*7740*/  IMAD.X R117, R117, 0x1, R39, P4 ;  /* 0x0000000175757824 */ /* 0x000fe200020e0627 */
[----:B------:R-:W-:Y:S01]  /*7750*/  ISETP.GT.AND P4, PT, R0, 0x58, P2 ;  /* 0x000000580000780c */ /* 0x000fe20001784270 */
[----:B------:R-:W-:Y:S01]  /*7760*/  BSSY B1, `(.L_x_107) ;  /* 0x000000c000017945 */ /* 0x000fe20003800000 */
[----:B------:R-:W-:Y:S01]  /*7770*/  FFMA R185, R185, UR21, R138 ;  /* 0x00000015b9b97c23 */ /* 0x000fe2000800008a */
[----:B------:R-:W-:Y:S02]  /*7780*/  IADD3 R37, P6, R116, R34, RZ ;  /* 0x0000002274257210 */ /* 0x000fe40007fde0ff */
[----:B------:R-:W-:Y:S02]  /*7790*/  LEA.HI.X R129, R129, UR11, R140, 0x2, P5 ;  /* 0x0000000b81817c11 */ /* 0x000fe4000a8f148c */
[----:B------:R0:W-:Y:S01]  /*77a0*/  @P1 STG.E desc[UR16][R136.64+0x20], R185 ;  /* 0x000020b988001986 */ /* 0x0001e2000c101910 */
[----:B------:R-:W-:Y:S01]  /*77b0*/  IMAD.X R140, R117, 0x1, R33, P6 ;  /* 0x00000001758c7824 */ /* 0x000fe200030e0621 */
[----:B------:R-:W-:-:S02]  /*77c0*/  IADD3 R134, P6, R24, R134, RZ ;  /* 0x0000008618867210 */ /* 0x000fc40007fde0ff */
[----:B------:R-:W-:Y:S02]  /*77d0*/  LEA R138, P5, R37, UR10, 0x2 ;  /* 0x0000000a258a7c11 */ /* 0x000fe4000f8a10ff */
[----:B------:R-:W-:Y:S02]  /*77e0*/  IADD3.X R135, R25, R3, R135, P6, !PT ;  /* 0x0000000319877210 */ /* 0x000fe400037fe487 */
[----:B------:R-:W-:Y:S01]  /*77f0*/  LEA.HI.X R139, R37, UR11, R140, 0x2, P5 ;  /* 0x0000000b258b7c11 */ /* 0x000fe2000a8f148c */
[----:B------:R-:W-:Y:S08]  /*7800*/  @!P4 BRA `(.L_x_108) ;  /* 0x000000000004c947 */ /* 0x000ff00003800000 */
[----:B------:R0:W5:Y:S02]  /*7810*/  LDG.E.LTC128B R29, desc[UR16][R128.64] ;  /* 0x00000010801d7981 */ /* 0x000164000c1e1920 */
.L_x_108:
[----:B------:R-:W-:Y:S05]  /*7820*/  BSYNC B1 ;  /* 0x0000000000017941 */ /* 0x000fea0003800000 */
.L_x_107:
[----:B0-----:R-:W-:Y:S01]  /*7830*/  IADD3 R128, P5, R36, R120, RZ ;  /* 0x0000007824807210 */ /* 0x001fe20007fbe0ff */
[----:B-----5:R-:W-:Y:S01]  /*7840*/  FMUL R37, R29, UR22 ;  /* 0x000000161d257c20 */ /* 0x020fe20008400000 */
[----:B------:R-:W-:Y:S01]  /*7850*/  ISETP.GT.AND P1, PT, R0, 0x59, P2 ;  /* 0x000000590000780c */ /* 0x000fe20001724270 */
[----:B------:R-:W-:Y:S01]  /*7860*/  IMAD.WIDE.U32 R124, R38, 0x7, R124 ;  /* 0x00000007267c7825 */ /* 0x000fe200078e007c */
[----:B------:R-:W-:-:S03]  /*7870*/  IADD3.X R129, R28, R121, RZ, P5, !PT ;  /* 0x000000791c817210 */ /* 0x000fc60002ffe4ff */
[----:B------:R-:W-:Y:S01]  /*7880*/  FFMA R37, R184, UR21, R37 ;  /* 0x00000015b8257c23 */ /* 0x000fe20008000025 */
[----:B------:R-:W-:Y:S01]  /*7890*/  BSSY B1, `(.L_x_109) ;  /* 0x000000a000017945 */ /* 0x000fe20003800000 */
[----:B------:R-:W-:Y:S01]  /*78a0*/  IMAD.WIDE.U32 R126, R26, UR23, R126 ;  /* 0x000000171a7e7c25 */ /* 0x000fe2000f8e007e */
[----:B------:R-:W-:Y:S02]  /*78b0*/  IADD3 R124, P6, R124, R38, RZ ;  /* 0x000000267c7c7210 */ /* 0x000fe40007fde0ff */
[----:B------:R0:W-:Y:S01]  /*78c0*/  @P4 STG.E desc[UR16][R128.64], R37 ;  /* 0x0000002580004986 */ /* 0x0001e2000c101910 */
[----:B------:R-:W-:Y:S01]  /*78d0*/  VIADD R127, R127, UR6 ;  /* 0x000000067f7f7c36 */ /* 0x000fe20008000000 */
[C---:B------:R-:W-:Y:S02]  /*78e0*/  LEA R140, P5, R126.reuse, UR10, 0x2 ;  /* 0x0000000a7e8c7c11 */ /* 0x040fe4000f8a10ff */
[----:B------:R-:W-:Y:S02]  /*78f0*/  IADD3.X R125, R39, R226, R125, P6, !PT ;  /* 0x000000e2277d7210 */ /* 0x000fe400037fe47d */
[----:B------:R-:W-:Y:S01]  /*7900*/  LEA.HI.X R141, R126, UR11, R127, 0x2, P5 ;  /* 0x0000000b7e8d7c11 */ /* 0x000fe2000a8f147f */
[----:B------:R-:W-:Y:S08]  /*7910*/  @!P1 BRA `(.L_x_110) ;  /* 0x0000000000049947 */ /* 0x000ff00003800000 */
[----:B------:R0:W5:Y:S02]  /*7920*/  LDG.E.LTC128B R29, desc[UR16][R138.64] ;  /* 0x000000108a1d7981 */ /* 0x000164000c1e1920 */
.L_x_110:
[----:B------:R-:W-:Y:S05]  /*7930*/  BSYNC B1 ;  /* 0x0000000000017941 */ /* 0x000fea0003800000 */
.L_x_109:
[----:B------:R-:W-:Y:S01]  /*7940*/  IADD3 R126, P4, R36, R136, RZ ;  /* 0x00000088247e7210 */ /* 0x000fe20007f9e0ff */
[----:B-----5:R-:W-:Y:S01]  /*7950*/  FMUL R142, R29, UR22 ;  /* 0x000000161d8e7c20 */ /* 0x020fe20008400000 */
[----:B------:R-:W-:Y:S01]  /*7960*/  IMAD.WIDE.U32 R134, R26, UR23, R134 ;  /* 0x000000171a867c25 */ /* 0x000fe2000f8e0086 */
[----:B------:R-:W-:Y:S03]  /*7970*/  BSSY B1, `(.L_x_111) ;  /* 0x000000e000017945 */ /* 0x000fe60003800000 */
[----:B------:R-:W-:Y:S01]  /*7980*/  FFMA R183, R183, UR21, R142 ;  /* 0x00000015b7b77c23 */ /* 0x000fe2000800008e */
[----:B------:R-:W-:Y:S01]  /*7990*/  IMAD.X R127, R28, 0x1, R137, P4 ;  /* 0x000000011c7f7824 */ /* 0x000fe200020e0689 */
[----:B------:R-:W-:Y:S01]  /*79a0*/  ISETP.GT.AND P4, PT, R0, 0x58, P0 ;  /* 0x000000580000780c */ /* 0x000fe20000784270 */
[----:B0-----:R-:W-:Y:S01]  /*79b0*/  VIADD R37, R135, UR6 ;  /* 0x0000000687257c36 */ /* 0x001fe20008000000 */
[----:B------:R-:W-:Y:S01]  /*79c0*/  LEA R138, P5, R134, UR10, 0x2 ;  /* 0x0000000a868a7c11 */ /* 0x000fe2000f8a10ff */
[----:B------:R-:W-:Y:S01]  /*79d0*/  IMAD.WIDE.U32 R116, R38, 0x7, R116 ;  /* 0x0000000726747825 */ /* 0x000fe200078e0074 */
[----:B------:R0:W-:Y:S02]  /*79e0*/  @P1 STG.E desc[UR16][R126.64], R183 ;  /* 0x000000b77e001986 */ /* 0x0001e4000c101910 */
[----:B------:R-:W-:-:S02]  /*79f0*/  LEA.HI.X R139, R134, UR11, R37, 0x2, P5 ;  /* 0x0000000b868b7c11 */ /* 0x000fc4000a8f1425 */
[----:B------:R-:W-:Y:S02]  /*7a00*/  IADD3 R145, R226, R117, RZ ;  /* 0x00000075e2917210 */ /* 0x000fe40007ffe0ff */
[----:B------:R-:W-:-:S05]  /*7a10*/  IADD3 R135, P5, R34, R116, RZ ;  /* 0x0000007422877210 */ /* 0x000fca0007fbe0ff */
[----:B------:R-:W-:Y:S01]  /*7a20*/  IMAD.X R142, R145, 0x1, R33, P5 ;  /* 0x00000001918e7824 */ /* 0x000fe200028e0621 */
[----:B0-----:R-:W-:Y:S07]  /*7a30*/  @!P4 BRA `(.L_x_112) ;  /* 0x000000000004c947 */ /* 0x001fee0003800000 */
[----:B------:R0:W5:Y:S02]  /*7a40*/  LDG.E.LTC128B R29, desc[UR16][R140.64+0x20] ;  /* 0x000020108c1d7981 */ /* 0x000164000c1e1920 */
.L_x_112:
[----:B------:R-:W-:Y:S05]  /*7a50*/  BSYNC B1 ;  /* 0x0000000000017941 */ /* 0x000fea0003800000 */
.L_x_111:
[----:B-----5:R-:W-:Y:S01]  /*7a60*/  FMUL R37, R29, UR22 ;  /* 0x000000161d257c20 */ /* 0x020fe20008400000 */
[----:B------:R-:W-:Y:S01]  /*7a70*/  ISETP.GT.AND P6, PT, R0, 0x59, P0 ;  /* 0x000000590000780c */ /* 0x000fe200007c4270 */
[----:B------:R-:W-:Y:S01]  /*7a80*/  BSSY B1, `(.L_x_113) ;  /* 0x0000009000017945 */ /* 0x000fe20003800000 */
[C---:B------:R-:W-:Y:S01]  /*7a90*/  LEA R134, P1, R135.reuse, UR10, 0x2 ;  /* 0x0000000a87867c11 */ /* 0x040fe2000f8210ff */
[----:B------:R-:W-:Y:S01]  /*7aa0*/  FFMA R37, R182, UR21, R37 ;  /* 0x00000015b6257c23 */ /* 0x000fe20008000025 */
[-C--:B------:R-:W-:Y:S02]  /*7ab0*/  IADD3 R116, P5, R116, R38.reuse, RZ ;  /* 0x0000002674747210 */ /* 0x080fe40007fbe0ff */
[----:B------:R-:W-:Y:S01]  /*7ac0*/  LEA.HI.X R135, R135, UR11, R142, 0x2, P1 ;  /* 0x0000000b87877c11 */ /* 0x000fe200088f148e */
[----:B------:R-:W-:Y:S01]  /*7ad0*/  IMAD.WIDE.U32 R142, R27, R38, R124 ;  /* 0x000000261b8e7225 */ /* 0x000fe200078e007c */
[----:B------:R0:W-:Y:S05]  /*7ae0*/  @P4 STG.E desc[UR16][R128.64+0x20], R37 ;  /* 0x0000202580004986 */ /* 0x0001ea000c101910 */
[----:B------:R-:W-:Y:S05]  /*7af0*/  @!P6 BRA `(.L_x_114) ;  /* 0x000000000004e947 */ /* 0x000fea0003800000 */
[----:B------:R0:W5:Y:S02]  /*7b00*/  LDG.E.LTC128B R29, desc[UR16][R138.64+0x20] ;  /* 0x000020108a1d7981 */ /* 0x000164000c1e1920 */
.L_x_114:
[----:B------:R-:W-:Y:S05]  /*7b10*/  BSYNC B1 ;  /* 0x0000000000017941 */ /* 0x000fea0003800000 */
.L_x_113:
[----:B-----5:R-:W-:Y:S01]  /*7b20*/  FMUL R144, R29, UR22 ;  /* 0x000000161d907c20 */ /* 0x020fe20008400000 */
[----:B------:R-:W-:Y:S01]  /*7b30*/  ISETP.GT.AND P1, PT, R0, 0x60, P2 ;  /* 0x000000600000780c */ /* 0x000fe20001724270 */
[----:B------:R-:W-:Y:S01]  /*7b40*/  BSSY B1, `(.L_x_115) ;  /* 0x0000007000017945 */ /* 0x000fe20003800000 */
[----:B------:R-:W-:Y:S01]  /*7b50*/  IADD3 R142, P4, R24, R142, RZ ;  /* 0x0000008e188e7210 */ /* 0x000fe20007f9e0ff */
[----:B------:R-:W-:-:S03]  /*7b60*/  FFMA R181, R181, UR21, R144 ;  /* 0x00000015b5b57c23 */ /* 0x000fc60008000090 */
[----:B------:R-:W-:Y:S02]  /*7b70*/  IADD3.X R143, R25, R3, R143, P4, !PT ;  /* 0x00000003198f7210 */ /* 0x000fe400027fe48f */
[----:B------:R0:W-:Y:S05]  /*7b80*/  @P6 STG.E desc[UR16][R126.64+0x20], R181 ;  /* 0x000020b57e006986 */ /* 0x0001ea000c101910 */
[----:B------:R-:W-:Y:S05]  /*7b90*/  @!P1 BRA `(.L_x_116) ;  /* 0x0000000000049947 */ /* 0x000fea0003800000 */
[----:B------:R0:W5:Y:S02]  /*7ba0*/  LDG.E.LTC128B R29, desc[UR16][R134.64] ;  /* 0x00000010861d7981 */ /* 0x000164000c1e1920 */
.L_x_116:
[----:B------:R-:W-:Y:S05]  /*7bb0*/  BSYNC B1 ;  /* 0x0000000000017941 */ /* 0x000fea0003800000 */
.L_x_115:
[----:B0-----:R-:W-:Y:S01]  /*7bc0*/  IADD3 R134, P4, R36, R128, RZ ;  /* 0x0000008024867210 */ /* 0x001fe20007f9e0ff */
[----:B-----5:R-:W-:Y:S01]  /*7bd0*/  FMUL R37, R29, UR22 ;  /* 0x000000161d257c20 */ /* 0x020fe20008400000 */
[----:B------:R-:W-:Y:S01]  /*7be0*/  IMAD.X R117, R145, 0x1, R39, P5 ;  /* 0x0000000191757824 */ /* 0x000fe200028e0627 */
[----:B------:R-:W-:Y:S01]  /*7bf0*/  IADD3 R145, P6, R116, R34, RZ ;  /* 0x0000002274917210 */ /* 0x000fe20007fde0ff */
[----:B------:R-:W-:-:S04]  /*7c00*/  IMAD.WIDE.U32 R130, R38, 0x7, R130 ;  /* 0x0000000726827825 */ /* 0x000fc800078e0082 */
[----:B------:R-:W-:Y:S01]  /*7c10*/  FFMA R37, R180, UR21, R37 ;  /* 0x00000015b4257c23 */ /* 0x000fe20008000025 */
[----:B------:R-:W-:Y:S01]  /*7c20*/  BSSY B1, `(.L_x_117) ;  /* 0x000000b000017945 */ /* 0x000fe20003800000 */
[----:B------:R-:W-:Y:S01]  /*7c30*/  IADD3.X R146, R117, R33, RZ, P6, !PT ;  /* 0x0000002175927210 */ /* 0x000fe200037fe4ff */
[----:B------:R-:W-:Y:S01]  /*7c40*/  IMAD.X R135, R28, 0x1, R129, P4 ;  /* 0x000000011c877824 */ /* 0x000fe200020e0681 */
[----:B------:R-:W-:Y:S02]  /*7c50*/  ISETP.GT.AND P4, PT, R0, 0x61, P2 ;  /* 0x000000610000780c */ /* 0x000fe40001784270 */
[----:B------:R-:W-:Y:S02]  /*7c60*/  IADD3 R130, P5, R130, R38, RZ ;  /* 0x0000002682827210 */ /* 0x000fe40007fbe0ff */
[----:B------:R0:W-:Y:S01]  /*7c70*/  @P1 STG.E desc[UR16][R134.64], R37 ;  /* 0x0000002586001986 */ /* 0x0001e2000c101910 */
[----:B------:R-:W-:Y:S02]  /*7c80*/  LEA R144, P6, R145, UR10, 0x2 ;  /* 0x0000000a91907c11 */ /* 0x000fe4000f8c10ff */
[----:B------:R-:W-:-:S02]  /*7c90*/  IADD3.X R131, R39, R226, R131, P5, !PT ;  /* 0x000000e227837210 */ /* 0x000fc40002ffe483 */
[----:B------:R-:W-:-:S04]  /*7ca0*/  LEA.HI.X R145, R145, UR11, R146, 0x2, P6 ;  /* 0x0000000b91917c11 */ /* 0x000fc8000b0f1492 */
[----:B------:R-:W-:Y:S05]  /*7cb0*/  @!P4 BRA `(.L_x_118) ;  /* 0x000000000004c947 */ /* 0x000fea0003800000 */
[----:B------:R0:W5:Y:S02]  /*7cc0*/  LDG.E.LTC128B R29, desc[UR16][R144.64] ;  /* 0x00000010901d7981 */ /* 0x000164000c1e1920 */
.L_x_118:
[----:B------:R-:W-:Y:S05]  /*7cd0*/  BSYNC B1 ;  /* 0x0000000000017941 */ /* 0x000fea0003800000 */
.L_x_117:
[----:B0-----:R-:W-:-:S04]  /*7ce0*/  IMAD.WIDE.U32 R144, R27, R38, R130 ;  /* 0x000000261b907225 */ /* 0x001fc800078e0082 */
[----:B-----5:R-:W-:Y:S01]  /*7cf0*/  FMUL R148, R29, UR22 ;  /* 0x000000161d947c20 */ /* 0x020fe20008400000 */
[----:B------:R-:W-:Y:S01]  /*7d00*/  BSSY B1, `(.L_x_119) ;  /* 0x0000012000017945 */ /* 0x000fe20003800000 */
[----:B------:R-:W-:Y:S01]  /*7d10*/  IMAD.WIDE.U32 R142, R26, UR23, R142 ;  /* 0x000000171a8e7c25 */ /* 0x000fe2000f8e008e */
[----:B------:R-:W-:-:S03]  /*7d20*/  IADD3 R146, P1, R24, R144, RZ ;  /* 0x0000009018927210 */ /* 0x000fc60007f3e0ff */
[----:B------:R-:W-:Y:S01]  /*7d30*/  FFMA R179, R179, UR21, R148 ;  /* 0x00000015b3b37c23 */ /* 0x000fe20008000094 */
[----:B------:R-:W-:Y:S01]  /*7d40*/  VIADD R37, R143, UR6 ;  /* 0x000000068f257c36 */ /* 0x000fe20008000000 */
[----:B------:R-:W-:Y:S02]  /*7d50*/  IADD3.X R147, R25, R3, R145, P1, !PT ;  /* 0x0000000319937210 */ /* 0x000fe40000ffe491 */
[----:B------:R-:W-:Y:S01]  /*7d60*/  LEA R144, P1, R142, UR10, 0x2 ;  /* 0x0000000a8e907c11 */ /* 0x000fe2000f8210ff */
[----:B------:R-:W-:-:S03]  /*7d70*/  IMAD.WIDE.U32 R146, R26, UR23, R146 ;  /* 0x000000171a927c25 */ /* 0x000fc6000f8e0092 */
[----:B------:R-:W-:Y:S02]  /*7d80*/  LEA.HI.X R145, R142, UR11, R37, 0x2, P1 ;  /* 0x0000000b8e917c11 */ /* 0x000fe400088f1425 */
[----:B------:R-:W-:Y:S01]  /*7d90*/  IADD3 R142, P5, R36, R126, RZ ;  /* 0x0000007e248e7210 */ /* 0x000fe20007fbe0ff */
[----:B------:R-:W-:Y:S01]  /*7da0*/  VIADD R37, R147, UR6 ;  /* 0x0000000693257c36 */ /* 0x000fe20008000000 */
[----:B------:R-:W-:-:S03]  /*7db0*/  ISETP.GT.AND P1, PT, R0, 0x60, P0 ;  /* 0x000000600000780c */ /* 0x000fc60000724270 */
[----:B------:R-:W-:Y:S01]  /*7dc0*/  IMAD.X R143, R28, 0x1, R127, P5 ;  /* 0x000000011c8f7824 */ /* 0x000fe200028e067f */
[----:B------:R-:W-:-:S04]  /*7dd0*/  LEA R148, P5, R146, UR10, 0x2 ;  /* 0x0000000a92947c11 */ /* 0x000fc8000f8a10ff */
[----:B------:R0:W-:Y:S01]  /*7de0*/  @P4 STG.E desc[UR16][R142.64], R179 ;  /* 0x000000b38e004986 */ /* 0x0001e2000c101910 */
[----:B------:R-:W-:-:S04]  /*7df0*/  LEA.HI.X R149, R146, UR11, R37, 0x2, P5 ;  /* 0x0000000b92957c11 */ /* 0x000fc8000a8f1425 */
[----:B------:R-:W-:Y:S05]  /*7e00*/  @!P1 BRA `(.L_x_120) ;  /* 0x0000000000049947 */ /* 0x000fea0003800000 */
[----:B------:R0:W5:Y:S02]  /*7e10*/  LDG.E.LTC128B R29, desc[UR16][R144.64+0x20] ;  /* 0x00002010901d7981 */ /* 0x000164000c1e1920 */
.L_x_120:
[----:B------:R-:W-:Y:S05]  /*7e20*/  BSYNC B1 ;  /* 0x0000000000017941 */ /* 0x000fea0003800000 */
.L_x_119:
[----:B-----5:R-:W-:Y:S01]  /*7e30*/  FMUL R37, R29, UR22 ;  /* 0x000000161d257c20 */ /* 0x020fe20008400000 */
[----:B------:R-:W-:Y:S01]  /*7e40*/  ISETP.GT.AND P4, PT, R0, 0x61, P0 ;  /* 0x000000610000780c */ /* 0x000fe20000784270 */
[----:B------:R-:W-:Y:S02]  /*7e50*/  BSSY B1, `(.L_x_121) ;  /* 0x0000006000017945 */ /* 0x000fe40003800000 */
[----:B------:R-:W-:Y:S01]  /*7e60*/  FFMA R147, R178, UR21, R37 ;  /* 0x00000015b2937c23 */ /* 0x000fe20008000025 */
[----:B------:R-:W-:-:S04]  /*7e70*/  MOV R37, R29 ;  /* 0x0000001d00257202 */ /* 0x000fc80000000f00 */
[----:B------:R0:W-:Y:S05]  /*7e80*/  @P1 STG.E desc[UR16][R134.64+0x20], R147 ;  /* 0x0000209386001986 */ /* 0x0001ea000c101910 */
[----:B------:R-:W-:Y:S05]  /*7e90*/  @!P4 BRA `(.L_x_122) ;  /* 0x000000000004c947 */ /* 0x000fea0003800000 */
[----:B------:R0:W5:Y:S02]  /*7ea0*/  LDG.E.LTC128B R37, desc[UR16][R148.64+0x20] ;  /* 0x0000201094257981 */ /* 0x000164000c1e1920 */
.L_x_122:
[----:B------:R-:W-:Y:S05]  /*7eb0*/  BSYNC B1 ;  /* 0x0000000000017941 */ /* 0x000fea0003800000 */
.L_x_121:
[----:B-----5:R-:W-:Y:S01]  /*7ec0*/  FMUL R146, R37, UR22 ;  /* 0x0000001625927c20 */ /* 0x020fe20008400000 */
[----:B------:R-:W-:Y:S01]  /*7ed0*/  ISETP.GT.AND P1, PT, R0, 0x68, P2 ;  /* 0x000000680000780c */ /* 0x000fe20001724270 */
[----:B------:R-:W-:Y:S01]  /*7ee0*/  BSSY B1, `(.L_x_123) ;  /* 0x000000c000017945 */ /* 0x000fe20003800000 */
[----:B------:R-:W-:-:S04]  /*7ef0*/  IMAD.WIDE.U32 R124, R38, 0x7, R124 ;  /* 0x00000007267c7825 */ /* 0x000fc800078e007c */
[----:B------:R-:W-:Y:S01]  /*7f00*/  FFMA R177, R177, UR21, R146 ;  /* 0x00000015b1b17c23 */ /* 0x000fe20008000092 */
[----:B0-----:R-:W-:-:S04]  /*7f10*/  IMAD.WIDE.U32 R146, R38, 0x7, R116 ;  /* 0x0000000726927825 */ /* 0x001fc800078e0074 */
[----:B------:R0:W-:Y:S01]  /*7f20*/  @P4 STG.E desc[UR16][R142.64+0x20], R177 ;  /* 0x000020b18e004986 */ /* 0x0001e2000c101910 */
[----:B------:R-:W-:Y:S01]  /*7f30*/  IMAD.IADD R29, R226, 0x1, R147 ;  /* 0x00000001e21d7824 */ /* 0x000fe200078e0293 */
[----:B------:R-:W-:-:S05]  /*7f40*/  IADD3 R117, P4, R34, R146, RZ ;  /* 0x0000009222757210 */ /* 0x000fca0007f9e0ff */
[----:B------:R-:W-:Y:S01]  /*7f50*/  IMAD.X R150, R29, 0x1, R33, P4 ;  /* 0x000000011d967824 */ /* 0x000fe200020e0621 */
[----:B------:R-:W-:-:S04]  /*7f60*/  LEA R116, P4, R117, UR10, 0x2 ;  /* 0x0000000a75747c11 */ /* 0x000fc8000f8810ff */
[----:B------:R-:W-:Y:S01]  /*7f70*/  LEA.HI.X R117, R117, UR11, R150, 0x2, P4 ;  /* 0x0000000b75757c11 */ /* 0x000fe2000a0f1496 */
[----:B0-----:R-:W-:Y:S08]  /*7f80*/  @!P1 BRA `(.L_x_124) ;  /* 0x0000000000049947 */ /* 0x001ff00003800000 */
[----:B------:R0:W5:Y:S02]  /*7f90*/  LDG.E.LTC128B R37, desc[UR16][R116.64] ;  /* 0x0000001074257981 */ /* 0x000164000c1e1920 */
.L_x_124:
[----:B------:R-:W-:Y:S05]  /*7fa0*/  BSYNC B1 ;  /* 0x0000000000017941 */ /* 0x000fea0003800000 */
.L_x_123:
[----:B0-----:R-:W-:Y:S01]  /*7fb0*/  IADD3 R116, P4, R124, R38, RZ ;  /* 0x000000267c747210 */ /* 0x001fe20007f9e0ff */
[----:B------:R-:W-:Y:S01]  /*7fc0*/  IMAD.WIDE.U32 R130, R38, 0x7, R130 ;  /* 0x0000000726827825 */ /* 0x000fe200078e0082 */
[----:B------:R-:W-:Y:S02]  /*7fd0*/  BSSY B1, `(.L_x_125) ;  /* 0x0000015000017945 */ /* 0x000fe40003800000 */
[----:B------:R-:W-:Y:S01]  /*7fe0*/  IADD3.X R117, R39, R226, R125, P4, !PT ;  /* 0x000000e227757210 */ /* 0x000fe200027fe47d */
[----:B-----5:R-:W-:Y:S01]  /*7ff0*/  FMUL R125, R37, UR22 ;  /* 0x00000016257d7c20 */ /* 0x020fe20008400000 */
[-C--:B------:R-:W-:Y:S02]  /*8000*/  IADD3 R124, P4, R146, R38.reuse, RZ ;  /* 0x00000026927c7210 */ /* 0x080fe40007f9e0ff */
[-C--:B------:R-:W-:Y:S01]  /*8010*/  IADD3 R130, P5, R130, R38.reuse, RZ ;  /* 0x0000002682827210 */ /* 0x080fe20007fbe0ff */
[----:B------:R-:W-:-:S04]  /*8020*/  IMAD.WIDE.U32 R146, R27, R38, R116 ;  /* 0x000000261b927225 */ /* 0x000fc800078e0074 */
[----:B------:R-:W-:Y:S01]  /*8030*/  FFMA R177, R176, UR21, R125 ;  /* 0x00000015b0b17c23 */ /* 0x000fe2000800007d */
[----:B------:R-:W-:Y:S01]  /*8040*/  IADD3.X R131, R39, R226, R131, P5, !PT ;  /* 0x000000e227837210 */ /* 0x000fe20002ffe483 */
[----:B------:R-:W-:Y:S01]  /*8050*/  IMAD.X R125, R29, 0x1, R39, P4 ;  /* 0x000000011d7d7824 */ /* 0x000fe200020e0627 */
[----:B------:R-:W-:Y:S02]  /*8060*/  IADD3 R146, P5, R24, R146, RZ ;  /* 0x0000009218927210 */ /* 0x000fe40007fbe0ff */
[----:B------:R-:W-:Y:S02]  /*8070*/  ISETP.GT.AND P4, PT, R0, 0x69, P2 ;  /* 0x000000690000780c */ /* 0x000fe40001784270 */
[----:B------:R-:W-:Y:S02]  /*8080*/  IADD3.X R147, R25, R3, R147, P5, !PT ;  /* 0x0000000319937210 */ /* 0x000fe40002ffe493 */
[----:B------:R-:W-:Y:S02]  /*8090*/  IADD3 R154, P5, R36, R134, RZ ;  /* 0x00000086249a7210 */ /* 0x000fe40007fbe0ff */
[----:B------:R-:W-:-:S02]  /*80a0*/  IADD3 R29, P6, R124, R34, RZ ;  /* 0x000000227c1d7210 */ /* 0x000fc40007fde0ff */
[----:B------:R-:W-:Y:S02]  /*80b0*/  IADD3.X R155, R28, R135, RZ, P5, !PT ;  /* 0x000000871c9b7210 */ /* 0x000fe40002ffe4ff */
[----:B------:R-:W-:Y:S01]  /*80c0*/  LEA R150, P5, R29, UR10, 0x2 ;  /* 0x0000000a1d967c11 */ /* 0x000fe2000f8a10ff */
[----:B------:R-:W-:Y:S02]  /*80d0*/  IMAD.X R176, R125, 0x1, R33, P6 ;  /* 0x000000017db07824 */ /* 0x000fe400030e0621 */
[----:B------:R0:W-:Y:S03]  /*80e0*/  @P1 STG.E desc[UR16][R154.64], R177 ;  /* 0x000000b19a001986 */ /* 0x0001e6000c101910 */
[----:B------:R-:W-:Y:S01]  /*80f0*/  LEA.HI.X R151, R29, UR11, R176, 0x2, P5 ;  /* 0x0000000b1d977c11 */ /* 0x000fe2000a8f14b0 */
[----:B------:R-:W-:Y:S06]  /*8100*/  @!P4 BRA `(.L_x_126) ;  /* 0x000000000004c947 */ /* 0x000fec0003800000 */
[----:B------:R0:W5:Y:S02]  /*8110*/  LDG.E.LTC128B R37, desc[UR16][R150.64] ;  /* 0x0000001096257981 */ /* 0x000164000c1e1920 */
.L_x_126:
[----:B------:R-:W-:Y:S05]  /*8120*/  BSYNC B1 ;  /* 0x0000000000017941 */ /* 0x000fea0003800000 */
.L_x_125:
        /* <DEDUP_REMOVED lines=11> */
[----:B------:R-:W-:Y:S02]  /*81e0*/  IADD3 R146, P5, R36, R142, RZ ;  /* 0x0000008e24927210 */ /* 0x000fe40007fbe0ff */
[----:B------:R-:W-:Y:S02]  /*81f0*/  ISETP.GT.AND P1, PT, R0, 0x68, P0 ;  /* 0x000000680000780c */ /* 0x000fe40000724270 */
[----:B------:R-:W-:Y:S01]  /*8200*/  IADD3 R29, R177, UR6, RZ ;  /* 0x00000006b11d7c10 */ /* 0x000fe2000fffe0ff */
[----:B------:R-:W-:Y:S01]  /*8210*/  IMAD.X R147, R28, 0x1, R143, P5 ;  /* 0x000000011c937824 */ /* 0x000fe200028e068f */
[----:B------:R-:W-:-:S04]  /*8220*/  LEA R178, P5, R176, UR10, 0x2 ;  /* 0x0000000ab0b27c11 */ /* 0x000fc8000f8a10ff */
[----:B------:R0:W-:Y:S01]  /*8230*/  @P4 STG.E desc[UR16][R146.64], R175 ;  /* 0x000000af92004986 */ /* 0x0001e2000c101910 */
[----:B------:R-:W-:-:S04]  /*8240*/  LEA.HI.X R179, R176, UR11, R29, 0x2, P5 ;  /* 0x0000000bb0b37c11 */ /* 0x000fc8000a8f141d */
[----:B------:R-:W-:Y:S05]  /*8250*/  @!P1 BRA `(.L_x_128) ;  /* 0x0000000000049947 */ /* 0x000fea0003800000 */
[----:B------:R0:W5:Y:S02]  /*8260*/  LDG.E.LTC128B R37, desc[UR16][R150.64+0x20] ;  /* 0x0000201096257981 */ /* 0x000164000c1e1920 */
.L_x_128:
[----:B------:R-:W-:Y:S05]  /*8270*/  BSYNC B1 ;  /* 0x0000000000017941 */ /* 0x000fea0003800000 */
.L_x_127:
[----:B-----5:R-:W-:Y:S01]  /*8280*/  FMUL R29, R37, UR22 ;  /* 0x00000016251d7c20 */ /* 0x020fe20008400000 */
[----:B------:R-:W-:Y:S01]  /*8290*/  ISETP.GT.AND P4, PT, R0, 0x69, P0 ;  /* 0x000000690000780c */ /* 0x000fe20000784270 */
[----:B------:R-:W-:Y:S02]  /*82a0*/  BSSY B1, `(.L_x_129) ;  /* 0x0000006000017945 */ /* 0x000fe40003800000 */
[----:B0-----:R-:W-:Y:S01]  /*82b0*/  FFMA R175, R174, UR21, R29 ;  /* 0x00000015aeaf7c23 */ /* 0x001fe2000800001d */
[----:B------:R-:W-:-:S04]  /*82c0*/  IMAD.MOV.U32 R29, RZ, RZ, R37 ;  /* 0x000000ffff1d7224 */ /* 0x000fc800078e0025 */
[----:B------:R0:W-:Y:S05]  /*82d0*/  @P1 STG.E desc[UR16][R154.64+0x20], R175 ;  /* 0x000020af9a001986 */ /* 0x0001ea000c101910 */
[----:B------:R-:W-:Y:S05]  /*82e0*/  @!P4 BRA `(.L_x_130) ;  /* 0x000000000004c947 */ /* 0x000fea0003800000 */
[----:B------:R0:W5:Y:S02]  /*82f0*/  LDG.E.LTC128B R29, desc[UR16][R178.64+0x20] ;  /* 0x00002010b21d7981 */ /* 0x000164000c1e1920 */
.L_x_130:
[----:B------:R-:W-:Y:S05]  /*8300*/  BSYNC B1 ;  /* 0x0000000000017941 */ /* 0x000fea0003800000 */
.L_x_129:
[----:B-----5:R-:W-:Y:S01]  /*8310*/  FMUL R174, R29, UR22 ;  /* 0x000000161dae7c20 */ /* 0x020fe20008400000 */
[----:B------:R-:W-:Y:S01]  /*8320*/  IMAD.WIDE.U32 R124, R38, 0x7, R124 ;  /* 0x00000007267c7825 */ /* 0x000fe200078e007c */
[----:B------:R-:W-:Y:S01]  /*8330*/  ISETP.GT.AND P1, PT, R0, 0x70, P2 ;  /* 0x000000700000780c */ /* 0x000fe20001724270 */
[----:B------:R-:W-:Y:S02]  /*8340*/  BSSY B1, `(.L_x_131) ;  /* 0x000000a000017945 */ /* 0x000fe40003800000 */
[----:B------:R-:W-:Y:S01]  /*8350*/  FFMA R177, R173, UR21, R174 ;  /* 0x00000015adb17c23 */ /* 0x000fe200080000ae */
[----:B------:R-:W-:-:S04]  /*8360*/  IMAD.IADD R37, R226, 0x1, R125 ;  /* 0x00000001e2257824 */ /* 0x000fc800078e027d */
[----:B------:R1:W-:Y:S01]  /*8370*/  @P4 STG.E desc[UR16][R146.64+0x20], R177 ;  /* 0x000020b192004986 */ /* 0x0003e2000c101910 */
[----:B------:R-:W-:-:S05]  /*8380*/  IADD3 R173, P4, R34, R124, RZ ;  /* 0x0000007c22ad7210 */ /* 0x000fca0007f9e0ff */
[----:B------:R-:W-:Y:S01]  /*8390*/  IMAD.X R176, R37, 0x1, R33, P4 ;  /* 0x0000000125b07824 */ /* 0x000fe200020e0621 */
[----:B------:R-:W-:-:S04]  /*83a0*/  LEA R174, P4, R173, UR10, 0x2 ;  /* 0x0000000aadae7c11 */ /* 0x000fc8000f8810ff */
[----:B0-----:R-:W-:Y:S01]  /*83b0*/  LEA.HI.X R175, R173, UR11, R176, 0x2, P4 ;  /* 0x0000000badaf7c11 */ /* 0x001fe2000a0f14b0 */
[----:B-1----:R-:W-:Y:S08]  /*83c0*/  @!P1 BRA `(.L_x_132) ;  /* 0x0000000000049947 */ /* 0x002ff00003800000 */
[----:B------:R0:W5:Y:S02]  /*83d0*/  LDG.E.LTC128B R29, desc[UR16][R174.64] ;  /* 0x00000010ae1d7981 */ /* 0x000164000c1e1920 */
.L_x_132:
[----:B------:R-:W-:Y:S05]  /*83e0*/  BSYNC B1 ;  /* 0x0000000000017941 */ /* 0x000fea0003800000 */
.L_x_131:
[----:B0-----:R-:W-:Y:S01]  /*83f0*/  IMAD.WIDE.U32 R174, R38, 0x7, R116 ;  /* 0x0000000726ae7825 */ /* 0x001fe200078e0074 */
[----:B------:R-:W-:-:S03]  /*8400*/  IADD3 R116, P4, R124, R38, RZ ;  /* 0x000000267c747210 */ /* 0x000fc60007f9e0ff */
[----:B-----5:R-:W-:Y:S01]  /*8410*/  FMUL R117, R29, UR22 ;  /* 0x000000161d757c20 */ /* 0x020fe20008400000 */
[----:B------:R-:W-:Y:S01]  /*8420*/  BSSY B1, `(.L_x_133) ;  /* 0x0000015000017945 */ /* 0x000fe20003800000 */
[----:B------:R-:W-:Y:S01]  /*8430*/  IMAD.WIDE.U32 R130, R38, 0x7, R130 ;  /* 0x0000000726827825 */ /* 0x000fe200078e0082 */
[----:B------:R-:W-:-:S03]  /*8440*/  IADD3 R124, P5, R174, R38, RZ ;  /* 0x00000026ae7c7210 */ /* 0x000fc60007fbe0ff */
[----:B------:R-:W-:Y:S01]  /*8450*/  FFMA R181, R172, UR21, R117 ;  /* 0x00000015acb57c23 */ /* 0x000fe20008000075 */
[----:B------:R-:W-:Y:S02]  /*8460*/  IADD3.X R117, R37, R39, RZ, P4, !PT ;  /* 0x0000002725757210 */ /* 0x000fe400027fe4ff */
[----:B------:R-:W-:Y:S02]  /*8470*/  IADD3.X R125, R39, R226, R175, P5, !PT ;  /* 0x000000e2277d7210 */ /* 0x000fe40002ffe4af */
[-C--:B------:R-:W-:Y:S02]  /*8480*/  IADD3 R130, P5, R130, R38.reuse, RZ ;  /* 0x0000002682827210 */ /* 0x080fe40007fbe0ff */
[----:B------:R-:W-:Y:S01]  /*8490*/  ISETP.GT.AND P4, PT, R0, 0x71, P2 ;  /* 0x000000710000780c */ /* 0x000fe20001784270 */
[----:B------:R-:W-:Y:S01]  /*84a0*/  IMAD.WIDE.U32 R174, R27, R38, R124 ;  /* 0x000000261bae7225 */ /* 0x000fe200078e007c */
[----:B------:R-:W-:Y:S02]  /*84b0*/  IADD3.X R131, R39, R226, R131, P5, !PT ;  /* 0x000000e227837210 */ /* 0x000fe40002ffe483 */
[----:B------:R-:W-:-:S02]  /*84c0*/  IADD3 R37, P6, R116, R34, RZ ;  /* 0x0000002274257210 */ /* 0x000fc40007fde0ff */
[----:B------:R-:W-:-:S03]  /*84d0*/  IADD3 R176, P5, R24, R174, RZ ;  /* 0x000000ae18b07210 */ /* 0x000fc60007fbe0ff */
[----:B------:R-:W-:Y:S01]  /*84e0*/  IMAD.X R180, R117, 0x1, R33, P6 ;  /* 0x0000000175b47824 */ /* 0x000fe200030e0621 */
[----:B------:R-:W-:Y:S02]  /*84f0*/  IADD3.X R177, R25, R3, R175, P5, !PT ;  /* 0x0000000319b17210 */ /* 0x000fe40002ffe4af */
[----:B------:R-:W-:-:S05]  /*8500*/  IADD3 R174, P5, R36, R154, RZ ;  /* 0x0000009a24ae7210 */ /* 0x000fca0007fbe0ff */
[----:B------:R-:W-:Y:S01]  /*8510*/  IMAD.X R175, R28, 0x1, R155, P5 ;  /* 0x000000011caf7824 */ /* 0x000fe200028e069b */
[----:B------:R-:W-:-:S04]  /*8520*/  LEA R172, P5, R37, UR10, 0x2 ;  /* 0x0000000a25ac7c11 */ /* 0x000fc8000f8a10ff */
[----:B------:R0:W-:Y:S01]  /*8530*/  @P1 STG.E desc[UR16][R174.64], R181 ;  /* 0x000000b5ae001986 */ /* 0x0001e2000c101910 */
[----:B------:R-:W-:Y:S01]  /*8540*/  LEA.HI.X R173, R37, UR11, R180, 0x2, P5 ;  /* 0x0000000b25ad7c11 */ /* 0x000fe2000a8f14b4 */
[----:B------:R-:W-:Y:S07]  /*8550*/  @!P4 BRA `(.L_x_134) ;  /* 0x000000000004c947 */ /* 0x000fee0003800000 */
[----:B------:R1:W5:Y:S02]  /*8560*/  LDG.E.LTC128B R29, desc[UR16][R172.64] ;  /* 0x00000010ac1d7981 */ /* 0x000364000c1e1920 */
.L_x_134:
[----:B------:R-:W-:Y:S05]  /*8570*/  BSYNC B1 ;  /* 0x0000000000017941 */ /* 0x000fea0003800000 */
.L_x_133:
[----:B0-----:R-:W-:-:S04]  /*8580*/  IMAD.WIDE.U32 R180, R27, R38, R130 ;  /* 0x000000261bb47225 */ /* 0x001fc800078e0082 */
[----:B-----5:R-:W-:Y:S01]  /*8590*/  FMUL R182, R29, UR22 ;  /* 0x000000161db67c20 */ /* 0x020fe20008400000 */
[----:B------:R-:W-:Y:S01]  /*85a0*/  ISETP.GT.AND P5, PT, R0, 0x70, P0 ;  /* 0x000000700000780c */ /* 0x000fe200007a4270 */
[----:B------:R-:W-:Y:S01]  /*85b0*/  BSSY B1, `(.L_x_135) ;  /* 0x0000011000017945 */ /* 0x000fe20003800000 */
[----:B-1----:R-:W-:Y:S01]  /*85c0*/  IMAD.WIDE.U32 R172, R26, UR23, R176 ;  /* 0x000000171aac7c25 */ /* 0x002fe2000f8e00b0 */
        /* <DEDUP_REMOVED lines=8> */
[----:B------:R-:W-:-:S03]  /*8650*/  VIADD R37, R181, UR6 ;  /* 0x00000006b5257c36 */ /* 0x000fc60008000000 */
[----:B------:R-:W-:Y:S02]  /*8660*/  IADD3.X R173, R28, R147, RZ, P1, !PT ;  /* 0x000000931cad7210 */ /* 0x000fe40000ffe4ff */
[----:B------:R-:W-:-:S03]  /*8670*/  LEA R182, P1, R180, UR10, 0x2 ;  /* 0x0000000ab4b67c11 */ /* 0x000fc6000f8210ff */
[----:B------:R0:W-:Y:S01]  /*8680*/  @P4 STG.E desc[UR16][R172.64], R171 ;  /* 0x000000abac004986 */ /* 0x0001e2000c101910 */
[----:B------:R-:W-:Y:S01]  /*8690*/  LEA.HI.X R183, R180, UR11, R37, 0x2, P1 ;  /* 0x0000000bb4b77c11 */ /* 0x000fe200088f1425 */
[----:B------:R-:W-:Y:S08]  /*86a0*/  @!P5 BRA `(.L_x_136) ;  /* 0x000000000004d947 */ /* 0x000ff00003800000 */
[----:B------:R1:W5:Y:S02]  /*86b0*/  LDG.E.LTC128B R29, desc[UR16][R176.64+0x20] ;  /* 0x00002010b01d7981 */ /* 0x000364000c1e1920 */
.L_x_136:
[----:B------:R-:W-:Y:S05]  /*86c0*/  BSYNC B1 ;  /* 0x0000000000017941 */ /* 0x000fea0003800000 */
.L_x_135:
[----:B------:R-:W-:Y:S01]  /*86d0*/  IMAD.WIDE.U32 R124, R38, 0x7, R124 ;  /* 0x00000007267c7825 */ /* 0x000fe200078e007c */
[----:B------:R-:W-:-:S03]  /*86e0*/  ISETP.GT.AND P6, PT, R0, 0x71, P0 ;  /* 0x000000710000780c */ /* 0x000fc600007c4270 */
[----:B-----5:R-:W-:Y:S01]  /*86f0*/  FMUL R35, R29, UR22 ;  /* 0x000000161d237c20 */ /* 0x020fe20008400000 */
[----:B------:R-:W-:Y:S01]  /*8700*/  BSSY B1, `(.L_x_137) ;  /* 0x0000010000017945 */ /* 0x000fe20003800000 */
[----:B------:R-:W-:Y:S01]  /*8710*/  IMAD.WIDE.U32 R130, R38, 0x7, R130 ;  /* 0x0000000726827825 */ /* 0x000fe200078e0082 */
[----:B------:R-:W-:-:S03]  /*8720*/  IADD3 R124, P1, R124, R38, RZ ;  /* 0x000000267c7c7210 */ /* 0x000fc60007f3e0ff */
[----:B------:R-:W-:Y:S01]  /*8730*/  FFMA R37, R170, UR21, R35 ;  /* 0x00000015aa257c23 */ /* 0x000fe20008000023 */
[----:B------:R-:W-:Y:S01]  /*8740*/  IMAD.WIDE.U32 R116, R38, 0x7, R116 ;  /* 0x0000000726747825 */ /* 0x000fe200078e0074 */
[C---:B------:R-:W-:Y:S02]  /*8750*/  IADD3.X R125, R39.reuse, R226, R125, P1, !PT ;  /* 0x000000e2277d7210 */ /* 0x040fe40000ffe47d */
[----:B------:R-:W-:Y:S01]  /*8760*/  IADD3 R130, P1, R130, R38, RZ ;  /* 0x0000002682827210 */ /* 0x000fe20007f3e0ff */
[----:B------:R0:W-:Y:S01]  /*8770*/  @P5 STG.E desc[UR16][R174.64+0x20], R37 ;  /* 0x00002025ae005986 */ /* 0x0001e2000c101910 */
[----:B------:R-:W-:Y:S02]  /*8780*/  IMAD.IADD R117, R226, 0x1, R117 ;  /* 0x00000001e2757824 */ /* 0x000fe400078e0275 */
[----:B------:R-:W-:Y:S01]  /*8790*/  IADD3.X R131, R39, R226, R131, P1, !PT ;  /* 0x000000e227837210 */ /* 0x000fe20000ffe483 */
[----:B------:R-:W-:Y:S01]  /*87a0*/  IMAD.WIDE.U32 R124, R27, R38, R124 ;  /* 0x000000261b7c7225 */ /* 0x000fe200078e007c */
[----:B------:R-:W-:-:S02]  /*87b0*/  IADD3 R35, P1, R34, R116, RZ ;  /* 0x0000007422237210 */ /* 0x000fc40007f3e0ff */
[-C--:B------:R-:W-:Y:S01]  /*87c0*/  IADD3 R116, P4, P5, R34, R38.reuse, R116 ;  /* 0x0000002622747210 */ /* 0x080fe20007d9e074 */
[----:B------:R-:W-:Y:S01]  /*87d0*/  IMAD.WIDE.U32 R130, R27, R38, R130 ;  /* 0x000000261b827225 */ /* 0x000fe200078e0082 */
[----:B------:R-:W-:Y:S11]  /*87e0*/  @!P6 BRA `(.L_x_138) ;  /* 0x000000000004e947 */ /* 0x000ff60003800000 */
[----:B------:R0:W5:Y:S02]  /*87f0*/  LDG.E.LTC128B R29, desc[UR16][R182.64+0x20] ;  /* 0x00002010b61d7981 */ /* 0x000164000c1e1920 */
.L_x_138:
[----:B------:R-:W-:Y:S05]  /*8800*/  BSYNC B1 ;  /* 0x0000000000017941 */ /* 0x000fea0003800000 */
.L_x_137:
[----:B-----5:R-:W-:Y:S01]  /*8810*/  FMUL R32, R29, UR22 ;  /* 0x000000161d207c20 */ /* 0x020fe20008400000 */
[----:B------:R-:W-:Y:S01]  /*8820*/  IADD3.X R39, R33, R39, R117, P4, P5 ;  /* 0x0000002721277210 */ /* 0x000fe200027ea475 */
[----:B------:R-:W-:Y:S01]  /*8830*/  IMAD.X R34, R117, 0x1, R33, P1 ;  /* 0x0000000175227824 */ /* 0x000fe200008e0621 */
[----:B------:R-:W-:Y:S01]  /*8840*/  ISETP.GT.AND P4, PT, R0, 0x78, P2 ;  /* 0x000000780000780c */ /* 0x000fe20001784270 */
[----:B------:R-:W-:Y:S01]  /*8850*/  FFMA R169, R169, UR21, R32 ;  /* 0x00000015a9a97c23 */ /* 0x000fe20008000020 */
[C---:B------:R-:W-:Y:S01]  /*8860*/  LEA R32, P1, R35.reuse, UR10, 0x2 ;  /* 0x0000000a23207c11 */ /* 0x040fe2000f8210ff */
[----:B------:R-:W-:Y:S03]  /*8870*/  BSSY B1, `(.L_x_139) ;  /* 0x0000005000017945 */ /* 0x000fe60003800000 */
[----:B------:R0:W-:Y:S01]  /*8880*/  @P6 STG.E desc[UR16][R172.64+0x20], R169 ;  /* 0x000020a9ac006986 */ /* 0x0001e2000c101910 */
[----:B------:R-:W-:-:S06]  /*8890*/  LEA.HI.X R33, R35, UR11, R34, 0x2, P1 ;  /* 0x0000000b23217c11 */ /* 0x000fcc00088f1422 */
[----:B------:R-:W-:Y:S05]  /*88a0*/  @!P4 BRA `(.L_x_140) ;  /* 0x000000000004c947 */ /* 0x000fea0003800000 */
[----:B------:R0:W5:Y:S02]  /*88b0*/  LDG.E.LTC128B R29, desc[UR16][R32.64] ;  /* 0x00000010201d7981 */ /* 0x000164000c1e1920 */
.L_x_140:
[----:B------:R-:W-:Y:S05]  /*88c0*/  BSYNC B1 ;  /* 0x0000000000017941 */ /* 0x000fea0003800000 */
.L_x_139:
[C---:B0-----:R-:W-:Y:S01]  /*88d0*/  IADD3 R32, P1, R36.reuse, R172, RZ ;  /* 0x000000ac24207210 */ /* 0x041fe20007f3e0ff */
[----:B-----5:R-:W-:Y:S01]  /*88e0*/  FMUL R27, R29, UR22 ;  /* 0x000000161d1b7c20 */ /* 0x020fe20008400000 */
[----:B------:R-:W-:Y:S01]  /*88f0*/  IADD3 R36, P5, R36, R174, RZ ;  /* 0x000000ae24247210 */ /* 0x000fe20007fbe0ff */
[----:B------:R-:W-:Y:S01]  /*8900*/  BSSY B1, `(.L_x_141) ;  /* 0x000000e000017945 */ /* 0x000fe20003800000 */
[----:B------:R-:W-:Y:S01]  /*8910*/  ISETP.GT.AND P2, PT, R0, 0x79, P2 ;  /* 0x000000790000780c */ /* 0x000fe20001744270 */
[----:B------:R-:W-:Y:S01]  /*8920*/  FFMA R27, R168, UR21, R27 ;  /* 0x00000015a81b7c23 */ /* 0x000fe2000800001b */
[----:B------:R-:W-:Y:S02]  /*8930*/  IADD3.X R37, R28, R175, RZ, P5, !PT ;  /* 0x000000af1c257210 */ /* 0x000fe40002ffe4ff */
[C---:B------:R-:W-:Y:S02]  /*8940*/  IADD3 R34, P6, R24.reuse, R124, RZ ;  /* 0x0000007c18227210 */ /* 0x040fe40007fde0ff */
[----:B------:R-:W-:Y:S01]  /*8950*/  IADD3 R24, P5, R24, R130, RZ ;  /* 0x0000008218187210 */ /* 0x000fe20007fbe0ff */
[----:B------:R0:W-:Y:S01]  /*8960*/  @P4 STG.E desc[UR16][R36.64], R27 ;  /* 0x0000001b24004986 */ /* 0x0001e2000c101910 */
[----:B------:R-:W-:-:S02]  /*8970*/  IADD3.X R35, R25, R3, R125, P6, !PT ;  /* 0x0000000319237210 */ /* 0x000fc400037fe47d */
[----:B------:R-:W-:Y:S02]  /*8980*/  LEA R38, P6, R116, UR10, 0x2 ;  /* 0x0000000a74267c11 */ /* 0x000fe4000f8c10ff */
[----:B------:R-:W-:Y:S01]  /*8990*/  IADD3.X R25, R25, R3, R131, P5, !PT ;  /* 0x0000000319197210 */ /* 0x000fe20002ffe483 */
[----:B------:R-:W-:Y:S01]  /*89a0*/  IMAD.WIDE.U32 R34, R26, UR23, R34 ;  /* 0x000000171a227c25 */ /* 0x000fe2000f8e0022 */
[----:B------:R-:W-:Y:S01]  /*89b0*/  LEA.HI.X R39, R116, UR11, R39, 0x2, P6 ;  /* 0x0000000b74277c11 */ /* 0x000fe2000b0f1427 */
[----:B------:R-:W-:Y:S08]  /*89c0*/  @!P2 BRA `(.L_x_142) ;  /* 0x000000000004a947 */ /* 0x000ff00003800000 */
[----:B------:R0:W5:Y:S02]  /*89d0*/  LDG.E.LTC128B R29, desc[UR16][R38.64] ;  /* 0x00000010261d7981 */ /* 0x000164000c1e1920 */
.L_x_142:
[----:B------:R-:W-:Y:S05]  /*89e0*/  BSYNC B1 ;  /* 0x0000000000017941 */ /* 0x000fea0003800000 */
.L_x_141:
[----:B-----5:R-:W-:Y:S01]  /*89f0*/  FMUL R116, R29, UR22 ;  /* 0x000000161d747c20 */ /* 0x020fe20008400000 */
[----:B------:R-:W-:Y:S01]  /*8a00*/  IMAD.X R33, R28, 0x1, R173, P1 ;  /* 0x000000011c217824 */ /* 0x000fe200008e06ad */
[----:B------:R-:W-:Y:S01]  /*8a10*/  ISETP.GT.AND P4, PT, R0, 0x78, P0 ;  /* 0x000000780000780c */ /* 0x000fe20000784270 */
[----:B------:R-:W-:Y:S02]  /*8a20*/  VIADD R3, R35, UR6 ;  /* 0x0000000623037c36 */ /* 0x000fe40008000000 */
[----:B------:R-:W-:Y:S01]  /*8a30*/  FFMA R167, R167, UR21, R116 ;  /* 0x00000015a7a77c23 */ /* 0x000fe20008000074 */
[----:B0-----:R-:W-:Y:S01]  /*8a40*/  LEA R38, P5, R34, UR10, 0x2 ;  /* 0x0000000a22267c11 */ /* 0x001fe2000f8a10ff */
[----:B------:R-:W-:Y:S01]  /*8a50*/  BSSY B1, `(.L_x_143) ;  /* 0x0000006000017945 */ /* 0x000fe20003800000 */
[----:B------:R-:W-:Y:S02]  /*8a60*/  IMAD.WIDE.U32 R24, R26, UR23, R24 ;  /* 0x000000171a187c25 */ /* 0x000fe4000f8e0018 */
[----:B------:R0:W-:Y:S01]  /*8a70*/  @P2 STG.E desc[UR16][R32.64], R167 ;  /* 0x000000a720002986 */ /* 0x0001e2000c101910 */
[----:B------:R-:W-:-:S04]  /*8a80*/  LEA.HI.X R39, R34, UR11, R3, 0x2, P5 ;  /* 0x0000000b22277c11 */ /* 0x000fc8000a8f1403 */
[----:B------:R-:W-:Y:S05]  /*8a90*/  @!P4 BRA `(.L_x_144) ;  /* 0x000000000004c947 */ /* 0x000fea0003800000 */
[----:B------:R0:W5:Y:S02]  /*8aa0*/  LDG.E.LTC128B R29, desc[UR16][R38.64+0x20] ;  /* 0x00002010261d7981 */ /* 0x000164000c1e1920 */
.L_x_144:
[----:B------:R-:W-:Y:S05]  /*8ab0*/  BSYNC B1 ;  /* 0x0000000000017941 */ /* 0x000fea0003800000 */
.L_x_143:
[----:B-----5:R-:W-:Y:S01]  /*8ac0*/  FMUL R3, R29, UR22 ;  /* 0x000000161d037c20 */ /* 0x020fe20008400000 */
[----:B------:R-:W-:Y:S01]  /*8ad0*/  ISETP.GT.AND P1, PT, R0, 0x79, P0 ;  /* 0x000000790000780c */ /* 0x000fe20000724270 */
[----:B------:R-:W-:Y:S01]  /*8ae0*/  VIADD R25, R25, UR6 ;  /* 0x0000000619197c36 */ /* 0x000fe20008000000 */
[----:B------:R-:W-:Y:S01]  /*8af0*/  LEA R26, P2, R24, UR10, 0x2 ;  /* 0x0000000a181a7c11 */ /* 0x000fe2000f8410ff */
[----:B------:R-:W-:Y:S01]  /*8b00*/  FFMA R3, R166, UR21, R3 ;  /* 0x00000015a6037c23 */ /* 0x000fe20008000003 */
[----:B------:R-:W-:Y:S01]  /*8b10*/  BSSY B1, `(.L_x_145) ;  /* 0x0000006000017945 */ /* 0x000fe20003800000 */
[----:B------:R-:W-:Y:S02]  /*8b20*/  ISETP.GT.AND P0, PT, R2, 0x80, PT ;  /* 0x000000800200780c */ /* 0x000fe40003f04270 */
[----:B------:R-:W-:Y:S01]  /*8b30*/  LEA.HI.X R27, R24, UR11, R25, 0x2, P2 ;  /* 0x0000000b181b7c11 */ /* 0x000fe200090f1419 */
[----:B------:R0:W-:Y:S05]  /*8b40*/  @P4 STG.E desc[UR16][R36.64+0x20], R3 ;  /* 0x0000200324004986 */ /* 0x0001ea000c101910 */
[----:B------:R-:W-:Y:S05]  /*8b50*/  @!P1 BRA `(.L_x_146) ;  /* 0x0000000000049947 */ /* 0x000fea0003800000 */
[----:B------:R0:W5:Y:S02]  /*8b60*/  LDG.E.LTC128B R29, desc[UR16][R26.64+0x20] ;  /* 0x000020101a1d7981 */ /* 0x000164000c1e1920 */
.L_x_146:
[----:B------:R-:W-:Y:S05]  /*8b70*/  BSYNC B1 ;  /* 0x0000000000017941 */ /* 0x000fea0003800000 */
.L_x_145:
[----:B-----5:R-:W-:Y:S01]  /*8b80*/  FMUL R24, R29, UR22 ;  /* 0x000000161d187c20 */ /* 0x020fe20008400000 */
[----:B------:R-:W-:Y:S01]  /*8b90*/  ISETP.GT.AND P2, PT, R0, RZ, P0 ;  /* 0x000000ff0000720c */ /* 0x000fe20000744270 */
[----:B------:R-:W-:Y:S02]  /*8ba0*/  BSSY B1, `(.L_x_147) ;  /* 0x0000005000017945 */ /* 0x000fe40003800000 */
[----:B------:R-:W-:-:S05]  /*8bb0*/  FFMA R165, R165, UR21, R24 ;  /* 0x00000015a5a57c23 */ /* 0x000fca0008000018 */
[----:B------:R0:W-:Y:S05]  /*8bc0*/  @P1 STG.E desc[UR16][R32.64+0x20], R165 ;  /* 0x000020a520001986 */ /* 0x0001ea000c101910 */
[----:B------:R-:W-:Y:S05]  /*8bd0*/  @!P2 BRA `(.L_x_148) ;  /* 0x000000000004a947 */ /* 0x000fea0003800000 */
[----:B------:R0:W5:Y:S02]  /*8be0*/  LDG.E.LTC128B R29, desc[UR16][R42.64+0x200] ;  /* 0x000200102a1d7981 */ /* 0x000164000c1e1920 */
.L_x_148:
[----:B------:R-:W-:Y:S05]  /*8bf0*/  BSYNC B1 ;  /* 0x0000000000017941 */ /* 0x000fea0003800000 */
.L_x_147:
[----:B0----5:R-:W-:Y:S01]  /*8c00*/  FMUL R3, R29, UR22 ;  /* 0x000000161d037c20 */ /* 0x021fe20008400000 */
[----:B------:R-:W-:Y:S01]  /*8c10*/  ISETP.GT.AND P4, PT, R0, 0x1, P0 ;  /* 0x000000010000780c */ /* 0x000fe20000784270 */
[----:B------:R-:W-:Y:S01]  /*8c20*/  BSSY B1, `(.L_x_149) ;  /* 0x0000006000017945 */ /* 0x000fe20003800000 */
[----:B------:R-:W-:Y:S01]  /*8c30*/  ISETP.GT.AND P1, PT, R2, 0x88, PT ;  /* 0x000000880200780c */ /* 0x000fe20003f24270 */
[----:B------:R-:W-:-:S05]  /*8c40*/  FFMA R3, R164, UR21, R3 ;  /* 0x00000015a4037c23 */ /* 0x000fca0008000003 */
[----:B------:R0:W-:Y:S05]  /*8c50*/  @P2 STG.E desc[UR16][R30.64+0x200], R3 ;  /* 0x000200031e002986 */ /* 0x0001ea000c101910 */
[----:B------:R-:W-:Y:S05]  /*8c60*/  @!P4 BRA `(.L_x_150) ;  /* 0x000000000004c947 */ /* 0x000fea0003800000 */
[----:B------:R0:W5:Y:S02]  /*8c70*/  LDG.E.LTC128B R29, desc[UR16][R44.64+0x200] ;  /* 0x000200102c1d7981 */ /* 0x000164000c1e1920 */
.L_x_150:
[----:B------:R-:W-:Y:S05]  /*8c80*/  BSYNC B1 ;  /* 0x0000000000017941 */ /* 0x000fea0003800000 */
.L_x_149:
[----:B-----5:R-:W-:Y:S01]  /*8c90*/  FMUL R2, R29, UR22 ;  /* 0x000000161d027c20 */ /* 0x020fe20008400000 */
[----:B------:R-:W-:Y:S01]  /*8ca0*/  ISETP.GT.AND P2, PT, R0, RZ, P1 ;  /* 0x000000ff0000720c */ /* 0x000fe20000f44270 */
[----:B------:R-:W-:Y:S02]  /*8cb0*/  BSSY B1, `(.L_x_151) ;  /* 0x0000005000017945 */ /* 0x000fe40003800000 */
[----:B------:R-:W-:-:S05]  /*8cc0*/  FFMA R163, R163, UR21, R2 ;  /* 0x00000015a3a37c23 */ /* 0x000fca0008000002 */
[----:B------:R0:W-:Y:S05]  /*8cd0*/  @P4 STG.E desc[UR16][R40.64+0x200], R163 ;  /* 0x000200a328004986 */ /* 0x0001ea000c101910 */
[----:B------:R-:W-:Y:S05]  /*8ce0*/  @!P2 BRA `(.L_x_152) ;  /* 0x000000000004a947 */ /* 0x000fea0003800000 */
[----:B------:R0:W5:Y:S02]  /*8cf0*/  LDG.E.LTC128B R29, desc[UR16][R42.64+0x220] ;  /* 0x000220102a1d7981 */ /* 0x000164000c1e1920 */
.L_x_152:
[----:B------:R-:W-:Y:S05]  /*8d00*/  BSYNC B1 ;  /* 0x0000000000017941 */ /* 0x000fea0003800000 */
.L_x_151:
[----:B0----5:R-:W-:Y:S01]  /*8d10*/  FMUL R3, R29, UR22 ;  /* 0x000000161d037c20 */ /* 0x021fe20008400000 */
[----:B------:R-:W-:Y:S01]  /*8d20*/  ISETP.GT.AND P4, PT, R0, 0x1, P1 ;  /* 0x000000010000780c */ /* 0x000fe20000f84270 */
[----:B------:R-:W-:Y:S02]  /*8d30*/  BSSY B1, `(.L_x_153) ;  /* 0x0000005000017945 */ /* 0x000fe40003800000 */
[----:B------:R-:W-:-:S05]  /*8d40*/  FFMA R3, R162, UR21, R3 ;  /* 0x00000015a2037c23 */ /* 0x000fca0008000003 */
[----:B------:R0:W-:Y:S05]  /*8d50*/  @P2 STG.E desc[UR16][R30.64+0x220], R3 ;  /* 0x000220031e002986 */ /* 0x0001ea000c101910 */
[----:B------:R-:W-:Y:S05]  /*8d60*/  @!P4 BRA `(.L_x_154) ;  /* 0x000000000004c947 */ /* 0x000fea0003800000 */
[----:B------:R0:W5:Y:S02]  /*8d70*/  LDG.E.LTC128B R29, desc[UR16][R44.64+0x220] ;  /* 0x000220102c1d7981 */ /* 0x000164000c1e1920 */
.L_x_154:
[----:B------:R-:W-:Y:S05]  /*8d80*/  BSYNC B1 ;  /* 0x0000000000017941 */ /* 0x000fea0003800000 */
.L_x_153:
[----:B-----5:R-:W-:Y:S01]  /*8d90*/  FMUL R2, R29, UR22 ;  /* 0x000000161d027c20 */ /* 0x020fe20008400000 */
[----:B------:R-:W-:Y:S01]  /*8da0*/  ISETP.GT.AND P2, PT, R0, 0x8, P0 ;  /* 0x000000080000780c */ /* 0x000fe20000744270 */
[----:B------:R-:W-:Y:S02]  /*8db0*/  BSSY B1, `(.L_x_155) ;  /* 0x0000005000017945 */ /* 0x000fe40003800000 */
[----:B------:R-:W-:-:S05]  /*8dc0*/  FFMA R161, R161, UR21, R2 ;  /* 0x00000015a1a17c23 */ /* 0x000fca0008000002 */
[----:B------:R0:W-:Y:S05]  /*8dd0*/  @P4 STG.E desc[UR16][R40.64+0x220], R161 ;  /* 0x000220a128004986 */ /* 0x0001ea000c101910 */
[----:B------:R-:W-:Y:S05]  /*8de0*/  @!P2 BRA `(.L_x_156) ;  /* 0x000000000004a947 */ /* 0x000fea0003800000 */
[----:B------:R0:W5:Y:S02]  /*8df0*/  LDG.E.LTC128B R29, desc[UR16][R62.64+0x200] ;  /* 0x000200103e1d7981 */ /* 0x000164000c1e1920 */
.L_x_156:
[----:B------:R-:W-:Y:S05]  /*8e00*/  BSYNC B1 ;  /* 0x0000000000017941 */ /* 0x000fea0003800000 */
.L_x_155:
[----:B0----5:R-:W-:Y:S01]  /*8e10*/  FMUL R3, R29, UR22 ;  /* 0x000000161d037c20 */ /* 0x021fe20008400000 */
[----:B------:R-:W-:Y:S01]  /*8e20*/  ISETP.GT.AND P4, PT, R0, 0x9, P0 ;  /* 0x000000090000780c */ /* 0x000fe20000784270 */
[----:B------:R-:W-:Y:S02]  /*8e30*/  BSSY B1, `(.L_x_157) ;  /* 0x0000005000017945 */ /* 0x000fe40003800000 */
[----:B------:R-:W-:-:S05]  /*8e40*/  FFMA R3, R160, UR21, R3 ;  /* 0x00000015a0037c23 */ /* 0x000fca0008000003 */
[----:B------:R0:W-:Y:S05]  /*8e50*/  @P2 STG.E desc[UR16][R46.64+0x200], R3 ;  /* 0x000200032e002986 */ /* 0x0001ea000c101910 */
[----:B------:R-:W-:Y:S05]  /*8e60*/  @!P4 BRA `(.L_x_158) ;  /* 0x000000000004c947 */ /* 0x000fea0003800000 */
[----:B------:R0:W5:Y:S02]  /*8e70*/  LDG.E.LTC128B R29, desc[UR16][R56.64+0x200] ;  /* 0x00020010381d7981 */ /* 0x000164000c1e1920 */
.L_x_158:
[----:B------:R-:W-:Y:S05]  /*8e80*/  BSYNC B1 ;  /* 0x0000000000017941 */ /* 0x000fea0003800000 */
.L_x_157:
[----:B-----5:R-:W-:Y:S01]  /*8e90*/  FMUL R2, R29, UR22 ;  /* 0x000000161d027c20 */ /* 0x020fe20008400000 */
[----:B------:R-:W-:Y:S01]  /*8ea0*/  ISETP.GT.AND P2, PT, R0, 0x8, P1 ;  /* 0x000000080000780c */ /* 0x000fe20000f44270 */
[----:B------:R-:W-:Y:S02]  /*8eb0*/  BSSY B1, `(.L_x_159) ;  /* 0x0000005000017945 */ /* 0x000fe40003800000 */
[----:B------:R-:W-:-:S05]  /*8ec0*/  FFMA R159, R159, UR21, R2 ;  /* 0x000000159f9f7c23 */ /* 0x000fca0008000002 */
[----:B------:R0:W-:Y:S05]  /*8ed0*/  @P4 STG.E desc[UR16][R60.64+0x200], R159 ;  /* 0x0002009f3c004986 */ /* 0x0001ea000c101910 */
[----:B------:R-:W-:Y:S05]  /*8ee0*/  @!P2 BRA `(.L_x_160) ;  /* 0x000000000004a947 */ /* 0x000fea0003800000 */
[----:B------:R0:W5:Y:S02]  /*8ef0*/  LDG.E.LTC128B R29, desc[UR16][R62.64+0x220] ;  /* 0x000220103e1d7981 */ /* 0x000164000c1e1920 */
.L_x_160:
[----:B------:R-:W-:Y:S05]  /*8f00*/  BSYNC B1 ;  /* 0x0000000000017941 */ /* 0x000fea0003800000 */
.L_x_159:
[----:B0----5:R-:W-:Y:S01]  /*8f10*/  FMUL R3, R29, UR22 ;  /* 0x000000161d037c20 */ /* 0x021fe20008400000 */
[----:B------:R-:W-:Y:S01]  /*8f20*/  ISETP.GT.AND P4, PT, R0, 0x9, P1 ;  /* 0x000000090000780c */ /* 0x000fe20000f84270 */
[----:B------:R-:W-:Y:S02]  /*8f30*/  BSSY B1, `(.L_x_161) ;  /* 0x0000005000017945 */ /* 0x000fe40003800000 */
[----:B------:R-:W-:-:S05]  /*8f40*/  FFMA R3, R158, UR21, R3 ;  /* 0x000000159e037c23 */ /* 0x000fca0008000003 */
[----:B------:R0:W-:Y:S05]  /*8f50*/  @P2 STG.E desc[UR16][R46.64+0x220], R3 ;  /* 0x000220032e002986 */ /* 0x0001ea000c101910 */
[----:B------:R-:W-:Y:S05]  /*8f60*/  @!P4 BRA `(.L_x_162) ;  /* 0x000000000004c947 */ /* 0x000fea0003800000 */
[----:B------:R0:W5:Y:S02]  /*8f70*/  LDG.E.LTC128B R29, desc[UR16][R56.64+0x220] ;  /* 0x00022010381d7981 */ /* 0x000164000c1e1920 */
.L_x_162:
[----:B------:R-:W-:Y:S05]  /*8f80*/  BSYNC B1 ;  /* 0x0000000000017941 */ /* 0x000fea0003800000 */
.L_x_161:
[----:B-----5:R-:W-:Y:S01]  /*8f90*/  FMUL R2, R29, UR22 ;  /* 0x000000161d027c20 */ /* 0x020fe20008400000 */
[----:B------:R-:W-:Y:S01]  /*8fa0*/  ISETP.GT.AND P2, PT, R0, 0x10, P0 ;  /* 0x000000100000780c */ /* 0x000fe20000744270 */
[----:B------:R-:W-:Y:S02]  /*8fb0*/  BSSY B1, `(.L_x_163) ;  /* 0x0000005000017945 */ /* 0x000fe40003800000 */
[----:B------:R-:W-:-:S05]  /*8fc0*/  FFMA R157, R157, UR21, R2 ;  /* 0x000000159d9d7c23 */ /* 0x000fca0008000002 */
[----:B------:R0:W-:Y:S05]  /*8fd0*/  @P4 STG.E desc[UR16][R60.64+0x220], R157 ;  /* 0x0002209d3c004986 */ /* 0x0001ea000c101910 */
[----:B------:R-:W-:Y:S05]  /*8fe0*/  @!P2 BRA `(.L_x_164) ;  /* 0x000000000004a947 */ /* 0x000fea0003800000 */
[----:B------:R0:W5:Y:S02]  /*8ff0*/  LDG.E.LTC128B R29, desc[UR16][R50.64+0x200] ;  /* 0x00020010321d7981 */ /* 0x000164000c1e1920 */
.L_x_164:
[----:B------:R-:W-:Y:S05]  /*9000*/  BSYNC B1 ;  /* 0x0000000000017941 */ /* 0x000fea0003800000 */
.L_x_163:
[----:B0----5:R-:W-:Y:S01]  /*9010*/  FMUL R3, R29, UR22 ;  /* 0x000000161d037c20 */ /* 0x021fe20008400000 */
[----:B------:R-:W-:Y:S01]  /*9020*/  ISETP.GT.AND P4, PT, R0, 0x11, P0 ;  /* 0x000000110000780c */ /* 0x000fe20000784270 */
[----:B------:R-:W-:Y:S02]  /*9030*/  BSSY B1, `(.L_x_165) ;  /* 0x0000005000017945 */ /* 0x000fe40003800000 */
[----:B------:R-:W-:-:S05]  /*9040*/  FFMA R3, R156, UR21, R3 ;  /* 0x000000159c037c23 */ /* 0x000fca0008000003 */
[----:B------:R0:W-:Y:S05]  /*9050*/  @P2 STG.E desc[UR16][R48.64+0x200], R3 ;  /* 0x0002000330002986 */ /* 0x0001ea000c101910 */
[----:B------:R-:W-:Y:S05]  /*9060*/  @!P4 BRA `(.L_x_166) ;  /* 0x000000000004c947 */ /* 0x000fea0003800000 */
[----:B------:R0:W5:Y:S02]  /*9070*/  LDG.E.LTC128B R29, desc[UR16][R58.64+0x200] ;  /* 0x000200103a1d7981 */ /* 0x000164000c1e1920 */
.L_x_166:
[----:B------:R-:W-:Y:S05]  /*9080*/  BSYNC B1 ;  /* 0x0000000000017941 */ /* 0x000fea0003800000 */
.L_x_165:
[----:B-----5:R-:W-:Y:S01]  /*9090*/  FMUL R2, R29, UR22 ;  /* 0x000000161d027c20 */ /* 0x020fe20008400000 */
[----:B------:R-:W-:Y:S01]  /*90a0*/  ISETP.GT.AND P2, PT, R0, 0x10, P1 ;  /* 0x000000100000780c */ /* 0x000fe20000f44270 */
[----:B------:R-:W-:Y:S02]  /*90b0*/  BSSY B1, `(.L_x_167) ;  /* 0x0000005000017945 */ /* 0x000fe40003800000 */
[----:B------:R-:W-:-:S05]  /*90c0*/  FFMA R23, R23, UR21, R2 ;  /* 0x0000001517177c23 */ /* 0x000fca0008000002 */
[----:B------:R0:W-:Y:S05]  /*90d0*/  @P4 STG.E desc[UR16][R54.64+0x200], R23 ;  /* 0x0002001736004986 */ /* 0x0001ea000c101910 */
[----:B------:R-:W-:Y:S05]  /*90e0*/  @!P2 BRA `(.L_x_168) ;  /* 0x000000000004a947 */ /* 0x000fea0003800000 */
[----:B------:R0:W5:Y:S02]  /*90f0*/  LDG.E.LTC128B R29, desc[UR16][R50.64+0x220] ;  /* 0x00022010321d7981 */ /* 0x000164000c1e1920 */
.L_x_168:
[----:B------:R-:W-:Y:S05]  /*9100*/  BSYNC B1 ;  /* 0x0000000000017941 */ /* 0x000fea0003800000 */
.L_x_167:
[----:B0----5:R-:W-:Y:S01]  /*9110*/  FMUL R3, R29, UR22 ;  /* 0x000000161d037c20 */ /* 0x021fe20008400000 */
[----:B------:R-:W-:Y:S01]  /*9120*/  ISETP.GT.AND P4, PT, R0, 0x11, P1 ;  /* 0x000000110000780c */ /* 0x000fe20000f84270 */
[----:B------:R-:W-:Y:S02]  /*9130*/  BSSY B1, `(.L_x_169) ;  /* 0x0000005000017945 */ /* 0x000fe40003800000 */
[----:B------:R-:W-:-:S05]  /*9140*/  FFMA R3, R22, UR21, R3 ;  /* 0x0000001516037c23 */ /* 0x000fca0008000003 */
[----:B------:R0:W-:Y:S05]  /*9150*/  @P2 STG.E desc[UR16][R48.64+0x220], R3 ;  /* 0x0002200330002986 */ /* 0x0001ea000c101910 */
[----:B------:R-:W-:Y:S05]  /*9160*/  @!P4 BRA `(.L_x_170) ;  /* 0x000000000004c947 */ /* 0x000fea0003800000 */
[----:B------:R0:W5:Y:S02]  /*9170*/  LDG.E.LTC128B R29, desc[UR16][R58.64+0x220] ;  /* 0x000220103a1d7981 */ /* 0x000164000c1e1920 */
.L_x_170:
[----:B------:R-:W-:Y:S05]  /*9180*/  BSYNC B1 ;  /* 0x0000000000017941 */ /* 0x000fea0003800000 */
.L_x_169:
[----:B-----5:R-:W-:Y:S01]  /*9190*/  FMUL R2, R29, UR22 ;  /* 0x000000161d027c20 */ /* 0x020fe20008400000 */
[----:B------:R-:W-:Y:S01]  /*91a0*/  ISETP.GT.AND P2, PT, R0, 0x18, P0 ;  /* 0x000000180000780c */ /* 0x000fe20000744270 */
[----:B------:R-:W-:Y:S02]  /*91b0*/  BSSY B1, `(.L_x_171) ;  /* 0x0000005000017945 */ /* 0x000fe40003800000 */
[----:B------:R-:W-:-:S05]  /*91c0*/  FFMA R21, R21, UR21, R2 ;  /* 0x0000001515157c23 */ /* 0x000fca0008000002 */
[----:B------:R0:W-:Y:S05]  /*91d0*/  @P4 STG.E desc[UR16][R54.64+0x220], R21 ;  /* 0x0002201536004986 */ /* 0x0001ea000c101910 */
[----:B------:R-:W-:Y:S05]  /*91e0*/  @!P2 BRA `(.L_x_172) ;  /* 0x000000000004a947 */ /* 0x000fea0003800000 */
[----:B------:R0:W5:Y:S02]  /*91f0*/  LDG.E.LTC128B R29, desc[UR16][R66.64+0x200] ;  /* 0x00020010421d7981 */ /* 0x000164000c1e1920 */
.L_x_172:
[----:B------:R-:W-:Y:S05]  /*9200*/  BSYNC B1 ;  /* 0x0000000000017941 */ /* 0x000fea0003800000 */
.L_x_171:
[----:B0----5:R-:W-:Y:S01]  /*9210*/  FMUL R3, R29, UR22 ;  /* 0x000000161d037c20 */ /* 0x021fe20008400000 */
[----:B------:R-:W-:Y:S01]  /*9220*/  ISETP.GT.AND P4, PT, R0, 0x19, P0 ;  /* 0x000000190000780c */ /* 0x000fe20000784270 */
[----:B------:R-:W-:Y:S02]  /*9230*/  BSSY B1, `(.L_x_173) ;  /* 0x0000005000017945 */ /* 0x000fe40003800000 */
[----:B------:R-:W-:-:S05]  /*9240*/  FFMA R3, R20, UR21, R3 ;  /* 0x0000001514037c23 */ /* 0x000fca0008000003 */
[----:B------:R0:W-:Y:S05]  /*9250*/  @P2 STG.E desc[UR16][R52.64+0x200], R3 ;  /* 0x0002000334002986 */ /* 0x0001ea000c101910 */
[----:B------:R-:W-:Y:S05]  /*9260*/  @!P4 BRA `(.L_x_174) ;  /* 0x000000000004c947 */ /* 0x000fea0003800000 */
[----:B------:R0:W5:Y:S02]  /*9270*/  LDG.E.LTC128B R29, desc[UR16][R64.64+0x200] ;  /* 0x00020010401d7981 */ /* 0x000164000c1e1920 */
.L_x_174:
[----:B------:R-:W-:Y:S05]  /*9280*/  BSYNC B1 ;  /* 0x0000000000017941 */ /* 0x000fea0003800000 */
.L_x_173:
[----:B-----5:R-:W-:Y:S01]  /*9290*/  FMUL R2, R29, UR22 ;  /* 0x000000161d027c20 */ /* 0x020fe20008400000 */
[----:B------:R-:W-:Y:S01]  /*92a0*/  ISETP.GT.AND P2, PT, R0, 0x18, P1 ;  /* 0x000000180000780c */ /* 0x000fe20000f44270 */
[----:B------:R-:W-:Y:S02]  /*92b0*/  BSSY B1, `(.L_x_175) ;  /* 0x0000005000017945 */ /* 0x000fe40003800000 */
[----:B------:R-:W-:-:S05]  /*92c0*/  FFMA R19, R19, UR21, R2 ;  /* 0x0000001513137c23 */ /* 0x000fca0008000002 */
[----:B------:R0:W-:Y:S05]  /*92d0*/  @P4 STG.E desc[UR16][R68.64+0x200], R19 ;  /* 0x0002001344004986 */ /* 0x0001ea000c101910 */
[----:B------:R-:W-:Y:S05]  /*92e0*/  @!P2 BRA `(.L_x_176) ;  /* 0x000000000004a947 */ /* 0x000fea0003800000 */
[----:B------:R0:W5:Y:S02]  /*92f0*/  LDG.E.LTC128B R29, desc[UR16][R66.64+0x220] ;  /* 0x00022010421d7981 */ /* 0x000164000c1e1920 */
.L_x_176:
[----:B------:R-:W-:Y:S05]  /*9300*/  BSYNC B1 ;  /* 0x0000000000017941 */ /* 0x000fea0003800000 */
.L_x_175:
[----:B0----5:R-:W-:Y:S01]  /*9310*/  FMUL R3, R29, UR22 ;  /* 0x000000161d037c20 */ /* 0x021fe20008400000 */
[----:B------:R-:W-:Y:S01]  /*9320*/  ISETP.GT.AND P4, PT, R0, 0x19, P1 ;  /* 0x000000190000780c */ /* 0x000fe20000f84270 */
[----:B------:R-:W-:Y:S02]  /*9330*/  BSSY B1, `(.L_x_177) ;  /* 0x0000005000017945 */ /* 0x000fe40003800000 */
[----:B------:R-:W-:-:S05]  /*9340*/  FFMA R3, R18, UR21, R3 ;  /* 0x0000001512037c23 */ /* 0x000fca0008000003 */
[----:B------:R0:W-:Y:S05]  /*9350*/  @P2 STG.E desc[UR16][R52.64+0x220], R3 ;  /* 0x0002200334002986 */ /* 0x0001ea000c101910 */
[----:B------:R-:W-:Y:S05]  /*9360*/  @!P4 BRA `(.L_x_178) ;  /* 0x000000000004c947 */ /* 0x000fea0003800000 */
[----:B------:R0:W5:Y:S02]  /*9370*/  LDG.E.LTC128B R29, desc[UR16][R64.64+0x220] ;  /* 0x00022010401d7981 */ /* 0x000164000c1e1920 */
.L_x_178:
[----:B------:R-:W-:Y:S05]  /*9380*/  BSYNC B1 ;  /* 0x0000000000017941 */ /* 0x000fea0003800000 */
.L_x_177:
[----:B-----5:R-:W-:Y:S01]  /*9390*/  FMUL R2, R29, UR22 ;  /* 0x000000161d027c20 */ /* 0x020fe20008400000 */
[----:B------:R-:W-:Y:S01]  /*93a0*/  ISETP.GT.AND P2, PT, R0, 0x20, P0 ;  /* 0x000000200000780c */ /* 0x000fe20000744270 */
[----:B------:R-:W-:Y:S02]  /*93b0*/  BSSY B1, `(.L_x_179) ;  /* 0x0000005000017945 */ /* 0x000fe40003800000 */
[----:B------:R-:W-:-:S05]  /*93c0*/  FFMA R17, R17, UR21, R2 ;  /* 0x0000001511117c23 */ /* 0x000fca0008000002 */
[----:B------:R0:W-:Y:S05]  /*93d0*/  @P4 STG.E desc[UR16][R68.64+0x220], R17 ;  /* 0x0002201144004986 */ /* 0x0001ea000c101910 */
[----:B------:R-:W-:Y:S05]  /*93e0*/  @!P2 BRA `(.L_x_180) ;  /* 0x000000000004a947 */ /* 0x000fea0003800000 */
[----:B------:R0:W5:Y:S02]  /*93f0*/  LDG.E.LTC128B R29, desc[UR16][R72.64+0x200] ;  /* 0x00020010481d7981 */ /* 0x000164000c1e1920 */
.L_x_180:
[----:B------:R-:W-:Y:S05]  /*9400*/  BSYNC B1 ;  /* 0x0000000000017941 */ /* 0x000fea0003800000 */
.L_x_179:
[----:B0----5:R-:W-:Y:S01]  /*9410*/  FMUL R3, R29, UR22 ;  /* 0x000000161d037c20 */ /* 0x021fe20008400000 */
[----:B------:R-:W-:Y:S01]  /*9420*/  ISETP.GT.AND P4, PT, R0, 0x21, P0 ;  /* 0x000000210000780c */ /* 0x000fe20000784270 */
[----:B------:R-:W-:Y:S02]  /*9430*/  BSSY B1, `(.L_x_181) ;  /* 0x0000005000017945 */ /* 0x000fe40003800000 */
[----:B------:R-:W-:-:S05]  /*9440*/  FFMA R3, R16, UR21, R3 ;  /* 0x0000001510037c23 */ /* 0x000fca0008000003 */
[----:B------:R0:W-:Y:S05]  /*9450*/  @P2 STG.E desc[UR16][R70.64+0x200], R3 ;  /* 0x0002000346002986 */ /* 0x0001ea000c101910 */
[----:B------:R-:W-:Y:S05]  /*9460*/  @!P4 BRA `(.L_x_182) ;  /* 0x000000000004c947 */ /* 0x000fea0003800000 */
[----:B------:R0:W5:Y:S02]  /*9470*/  LDG.E.LTC128B R29, desc[UR16][R76.64+0x200] ;  /* 0x000200104c1d7981 */ /* 0x000164000c1e1920 */
.L_x_182:
[----:B------:R-:W-:Y:S05]  /*9480*/  BSYNC B1 ;  /* 0x0000000000017941 */ /* 0x000fea0003800000 */
.L_x_181:
[----:B-----5:R-:W-:Y:S01]  /*9490*/  FMUL R2, R29, UR22 ;  /* 0x000000161d027c20 */ /* 0x020fe20008400000 */
[----:B------:R-:W-:Y:S01]  /*94a0*/  ISETP.GT.AND P2, PT, R0, 0x20, P1 ;  /* 0x000000200000780c */ /* 0x000fe20000f44270 */
[----:B------:R-:W-:Y:S02]  /*94b0*/  BSSY B1, `(.L_x_183) ;  /* 0x0000005000017945 */ /* 0x000fe40003800000 */
[----:B------:R-:W-:-:S05]  /*94c0*/  FFMA R15, R15, UR21, R2 ;  /* 0x000000150f0f7c23 */ /* 0x000fca0008000002 */
[----:B------:R0:W-:Y:S05]  /*94d0*/  @P4 STG.E desc[UR16][R74.64+0x200], R15 ;  /* 0x0002000f4a004986 */ /* 0x0001ea000c101910 */
[----:B------:R-:W-:Y:S05]  /*94e0*/  @!P2 BRA `(.L_x_184) ;  /* 0x000000000004a947 */ /* 0x000fea0003800000 */
[----:B------:R0:W5:Y:S02]  /*94f0*/  LDG.E.LTC128B R29, desc[UR16][R72.64+0x220] ;  /* 0x00022010481d7981 */ /* 0x000164000c1e1920 */
.L_x_184:
[----:B------:R-:W-:Y:S05]  /*9500*/  BSYNC B1 ;  /* 0x0000000000017941 */ /* 0x000fea0003800000 */
.L_x_183:
[----:B0----5:R-:W-:Y:S01]  /*9510*/  FMUL R3, R29, UR22 ;  /* 0x000000161d037c20 */ /* 0x021fe20008400000 */
[----:B------:R-:W-:Y:S01]  /*9520*/  ISETP.GT.AND P4, PT, R0, 0x21, P1 ;  /* 0x000000210000780c */ /* 0x000fe20000f84270 */
[----:B------:R-:W-:Y:S02]  /*9530*/  BSSY B1, `(.L_x_185) ;  /* 0x0000005000017945 */ /* 0x000fe40003800000 */
[----:B------:R-:W-:-:S05]  /*9540*/  FFMA R3, R14, UR21, R3 ;  /* 0x000000150e037c23 */ /* 0x000fca0008000003 */
[----:B------:R0:W-:Y:S05]  /*9550*/  @P2 STG.E desc[UR16][R70.64+0x220], R3 ;  /* 0x0002200346002986 */ /* 0x0001ea000c101910 */
[----:B------:R-:W-:Y:S05]  /*9560*/  @!P4 BRA `(.L_x_186) ;  /* 0x000000000004c947 */ /* 0x000fea0003800000 */
[----:B------:R0:W5:Y:S02]  /*9570*/  LDG.E.LTC128B R29, desc[UR16][R76.64+0x220] ;  /* 0x000220104c1d7981 */ /* 0x000164000c1e1920 */
.L_x_186:
[----:B------:R-:W-:Y:S05]  /*9580*/  BSYNC B1 ;  /* 0x0000000000017941 */ /* 0x000fea0003800000 */
.L_x_185:
[----:B-----5:R-:W-:Y:S01]  /*9590*/  FMUL R2, R29, UR22 ;  /* 0x000000161d027c20 */ /* 0x020fe20008400000 */
[----:B------:R-:W-:Y:S01]  /*95a0*/  ISETP.GT.AND P2, PT, R0, 0x28, P0 ;  /* 0x000000280000780c */ /* 0x000fe20000744270 */
[----:B------:R-:W-:Y:S02]  /*95b0*/  BSSY B1, `(.L_x_187) ;  /* 0x0000005000017945 */ /* 0x000fe40003800000 */
[----:B------:R-:W-:-:S05]  /*95c0*/  FFMA R13, R13, UR21, R2 ;  /* 0x000000150d0d7c23 */ /* 0x000fca0008000002 */
[----:B------:R0:W-:Y:S05]  /*95d0*/  @P4 STG.E desc[UR16][R74.64+0x220], R13 ;  /* 0x0002200d4a004986 */ /* 0x0001ea000c101910 */
[----:B------:R-:W-:Y:S05]  /*95e0*/  @!P2 BRA `(.L_x_188) ;  /* 0x000000000004a947 */ /* 0x000fea0003800000 */
[----:B------:R0:W5:Y:S02]  /*95f0*/  LDG.E.LTC128B R29, desc[UR16][R80.64+0x200] ;  /* 0x00020010501d7981 */ /* 0x000164000c1e1920 */
.L_x_188:
[----:B------:R-:W-:Y:S05]  /*9600*/  BSYNC B1 ;  /* 0x0000000000017941 */ /* 0x000fea0003800000 */
.L_x_187:
[----:B0----5:R-:W-:Y:S01]  /*9610*/  FMUL R3, R29, UR22 ;  /* 0x000000161d037c20 */ /* 0x021fe20008400000 */
[----:B------:R-:W-:Y:S01]  /*9620*/  ISETP.GT.AND P4, PT, R0, 0x29, P0 ;  /* 0x000000290000780c */ /* 0x000fe20000784270 */
[----:B------:R-:W-:Y:S02]  /*9630*/  BSSY B1, `(.L_x_189) ;  /* 0x0000005000017945 */ /* 0x000fe40003800000 */
[----:B------:R-:W-:-:S05]  /*9640*/  FFMA R3, R12, UR21, R3 ;  /* 0x000000150c037c23 */ /* 0x000fca0008000003 */
[----:B------:R0:W-:Y:S05]  /*9650*/  @P2 STG.E desc[UR16][R78.64+0x200], R3 ;  /* 0x000200034e002986 */ /* 0x0001ea000c101910 */
[----:B------:R-:W-:Y:S05]  /*9660*/  @!P4 BRA `(.L_x_190) ;  /* 0x000000000004c947 */ /* 0x000fea0003800000 */
[----:B------:R0:W5:Y:S02]  /*9670*/  LDG.E.LTC128B R29, desc[UR16][R84.64+0x200] ;  /* 0x00020010541d7981 */ /* 0x000164000c1e1920 */
.L_x_190:
[----:B------:R-:W-:Y:S05]  /*9680*/  BSYNC B1 ;  /* 0x0000000000017941 */ /* 0x000fea0003800000 */
.L_x_189:
[----:B-----5:R-:W-:Y:S01]  /*9690*/  FMUL R2, R29, UR22 ;  /* 0x000000161d027c20 */ /* 0x020fe20008400000 */
[----:B------:R-:W-:Y:S01]  /*96a0*/  ISETP.GT.AND P2, PT, R0, 0x28, P1 ;  /* 0x000000280000780c */ /* 0x000fe20000f44270 */
[----:B------:R-:W-:Y:S02]  /*96b0*/  BSSY B1, `(.L_x_191) ;  /* 0x0000005000017945 */ /* 0x000fe40003800000 */
[----:B------:R-:W-:-:S05]  /*96c0*/  FFMA R11, R11, UR21, R2 ;  /* 0x000000150b0b7c23 */ /* 0x000fca0008000002 */
[----:B------:R0:W-:Y:S05]  /*96d0*/  @P4 STG.E desc[UR16][R82.64+0x200], R11 ;  /* 0x0002000b52004986 */ /* 0x0001ea000c101910 */
[----:B------:R-:W-:Y:S05]  /*96e0*/  @!P2 BRA `(.L_x_192) ;  /* 0x000000000004a947 */ /* 0x000fea0003800000 */
[----:B------:R0:W5:Y:S02]  /*96f0*/  LDG.E.LTC128B R29, desc[UR16][R80.64+0x220] ;  /* 0x00022010501d7981 */ /* 0x000164000c1e1920 */
.L_x_192:
[----:B------:R-:W-:Y:S05]  /*9700*/  BSYNC B1 ;  /* 0x0000000000017941 */ /* 0x000fea0003800000 */
.L_x_191:
[----:B0----5:R-:W-:Y:S01]  /*9710*/  FMUL R3, R29, UR22 ;  /* 0x000000161d037c20 */ /* 0x021fe20008400000 */
[----:B------:R-:W-:Y:S01]  /*9720*/  ISETP.GT.AND P4, PT, R0, 0x29, P1 ;  /* 0x000000290000780c */ /* 0x000fe20000f84270 */
[----:B------:R-:W-:Y:S02]  /*9730*/  BSSY B1, `(.L_x_193) ;  /* 0x0000005000017945 */ /* 0x000fe40003800000 */
[----:B------:R-:W-:-:S05]  /*9740*/  FFMA R3, R10, UR21, R3 ;  /* 0x000000150a037c23 */ /* 0x000fca0008000003 */
[----:B------:R0:W-:Y:S05]  /*9750*/  @P2 STG.E desc[UR16][R78.64+0x220], R3 ;  /* 0x000220034e002986 */ /* 0x0001ea000c101910 */
[----:B------:R-:W-:Y:S05]  /*9760*/  @!P4 BRA `(.L_x_194) ;  /* 0x000000000004c947 */ /* 0x000fea0003800000 */
[----:B------:R0:W5:Y:S02]  /*9770*/  LDG.E.LTC128B R29, desc[UR16][R84.64+0x220] ;  /* 0x00022010541d7981 */ /* 0x000164000c1e1920 */
.L_x_194:
[----:B------:R-:W-:Y:S05]  /*9780*/  BSYNC B1 ;  /* 0x0000000000017941 */ /* 0x000fea0003800000 */
.L_x_193:
[----:B-----5:R-:W-:Y:S01]  /*9790*/  FMUL R2, R29, UR22 ;  /* 0x000000161d027c20 */ /* 0x020fe20008400000 */
[----:B------:R-:W-:Y:S01]  /*97a0*/  ISETP.GT.AND P2, PT, R0, 0x30, P0 ;  /* 0x000000300000780c */ /* 0x000fe20000744270 */
[----:B------:R-:W-:Y:S02]  /*97b0*/  BSSY B1, `(.L_x_195) ;  /* 0x0000005000017945 */ /* 0x000fe40003800000 */
[----:B------:R-:W-:-:S05]  /*97c0*/  FFMA R9, R9, UR21, R2 ;  /* 0x0000001509097c23 */ /* 0x000fca0008000002 */
[----:B------:R0:W-:Y:S05]  /*97d0*/  @P4 STG.E desc[UR16][R82.64+0x220], R9 ;  /* 0x0002200952004986 */ /* 0x0001ea000c101910 */
[----:B------:R-:W-:Y:S05]  /*97e0*/  @!P2 BRA `(.L_x_196) ;  /* 0x000000000004a947 */ /* 0x000fea0003800000 */
[----:B------:R0:W5:Y:S02]  /*97f0*/  LDG.E.LTC128B R29, desc[UR16][R90.64+0x200] ;  /* 0x000200105a1d7981 */ /* 0x000164000c1e1920 */
.L_x_196:
[----:B------:R-:W-:Y:S05]  /*9800*/  BSYNC B1 ;  /* 0x0000000000017941 */ /* 0x000fea0003800000 */
.L_x_195:
[----:B0----5:R-:W-:Y:S01]  /*9810*/  FMUL R3, R29, UR22 ;  /* 0x000000161d037c20 */ /* 0x021fe20008400000 */
[----:B------:R-:W-:Y:S01]  /*9820*/  ISETP.GT.AND P4, PT, R0, 0x31, P0 ;  /* 0x000000310000780c */ /* 0x000fe20000784270 */
[----:B------:R-:W-:Y:S02]  /*9830*/  BSSY B1, `(.L_x_197) ;  /* 0x0000005000017945 */ /* 0x000fe40003800000 */
[----:B------:R-:W-:-:S05]  /*9840*/  FFMA R3, R8, UR21, R3 ;  /* 0x0000001508037c23 */ /* 0x000fca0008000003 */
[----:B------:R0:W-:Y:S05]  /*9850*/  @P2 STG.E desc[UR16][R86.64+0x200], R3 ;  /* 0x0002000356002986 */ /* 0x0001ea000c101910 */
[----:B------:R-:W-:Y:S05]  /*9860*/  @!P4 BRA `(.L_x_198) ;  /* 0x000000000004c947 */ /* 0x000fea0003800000 */
[----:B------:R0:W5:Y:S02]  /*9870*/  LDG.E.LTC128B R29, desc[UR16][R88.64+0x200] ;  /* 0x00020010581d7981 */ /* 0x000164000c1e1920 */
.L_x_198:
[----:B------:R-:W-:Y:S05]  /*9880*/  BSYNC B1 ;  /* 0x0000000000017941 */ /* 0x000fea0003800000 */
.L_x_197:
[----:B-----5:R-:W-:Y:S01]  /*9890*/  FMUL R2, R29, UR22 ;  /* 0x000000161d027c20 */ /* 0x020fe20008400000 */
[----:B------:R-:W-:Y:S01]  /*98a0*/  ISETP.GT.AND P2, PT, R0, 0x30, P1 ;  /* 0x000000300000780c */ /* 0x000fe20000f44270 */
[----:B------:R-:W-:Y:S02]  /*98b0*/  BSSY B1, `(.L_x_199) ;  /* 0x0000005000017945 */ /* 0x000fe40003800000 */
[----:B------:R-:W-:-:S05]  /*98c0*/  FFMA R7, R7, UR21, R2 ;  /* 0x0000001507077c23 */ /* 0x000fca0008000002 */
[----:B------:R0:W-:Y:S05]  /*98d0*/  @P4 STG.E desc[UR16][R92.64+0x200], R7 ;  /* 0x000200075c004986 */ /* 0x0001ea000c101910 */
[----:B------:R-:W-:Y:S05]  /*98e0*/  @!P2 BRA `(.L_x_200) ;  /* 0x000000000004a947 */ /* 0x000fea0003800000 */
[----:B------:R0:W5:Y:S02]  /*98f0*/  LDG.E.LTC128B R29, desc[UR16][R90.64+0x220] ;  /* 0x000220105a1d7981 */ /* 0x000164000c1e1920 */
.L_x_200:
[----:B------:R-:W-:Y:S05]  /*9900*/  BSYNC B1 ;  /* 0x0000000000017941 */ /* 0x000fea0003800000 */
.L_x_199:
[----:B0----5:R-:W-:Y:S01]  /*9910*/  FMUL R3, R29, UR22 ;  /* 0x000000161d037c20 */ /* 0x021fe20008400000 */
[----:B------:R-:W-:Y:S01]  /*9920*/  ISETP.GT.AND P4, PT, R0, 0x31, P1 ;  /* 0x000000310000780c */ /* 0x000fe20000f84270 */
[----:B------:R-:W-:Y:S02]  /*9930*/  BSSY B1, `(.L_x_201) ;  /* 0x0000005000017945 */ /* 0x000fe40003800000 */
[----:B------:R-:W-:-:S05]  /*9940*/  FFMA R3, R6, UR21, R3 ;  /* 0x0000001506037c23 */ /* 0x000fca0008000003 */
[----:B------:R0:W-:Y:S05]  /*9950*/  @P2 STG.E desc[UR16][R86.64+0x220], R3 ;  /* 0x0002200356002986 */ /* 0x0001ea000c101910 */
[----:B------:R-:W-:Y:S05]  /*9960*/  @!P4 BRA `(.L_x_202) ;  /* 0x000000000004c947 */ /* 0x000fea0003800000 */
[----:B------:R0:W5:Y:S02]  /*9970*/  LDG.E.LTC128B R29, desc[UR16][R88.64+0x220] ;  /* 0x00022010581d7981 */ /* 0x000164000c1e1920 */
.L_x_202:
[----:B------:R-:W-:Y:S05]  /*9980*/  BSYNC B1 ;  /* 0x0000000000017941 */ /* 0x000fea0003800000 */
.L_x_201:
[----:B-----5:R-:W-:Y:S01]  /*9990*/  FMUL R2, R29, UR22 ;  /* 0x000000161d027c20 */ /* 0x020fe20008400000 */
[----:B------:R-:W-:Y:S01]  /*99a0*/  ISETP.GT.AND P2, PT, R0, 0x38, P0 ;  /* 0x000000380000780c */ /* 0x000fe20000744270 */
[----:B------:R-:W-:Y:S02]  /*99b0*/  BSSY B1, `(.L_x_203) ;  /* 0x0000005000017945 */ /* 0x000fe40003800000 */
[----:B------:R-:W-:-:S05]  /*99c0*/  FFMA R5, R5, UR21, R2 ;  /* 0x0000001505057c23 */ /* 0x000fca0008000002 */
[----:B------:R0:W-:Y:S05]  /*99d0*/  @P4 STG.E desc[UR16][R92.64+0x220], R5 ;  /* 0x000220055c004986 */ /* 0x0001ea000c101910 */
[----:B------:R-:W-:Y:S05]  /*99e0*/  @!P2 BRA `(.L_x_204) ;  /* 0x000000000004a947 */ /* 0x000fea0003800000 */
[----:B------:R0:W5:Y:S02]  /*99f0*/  LDG.E.LTC128B R29, desc[UR16][R96.64+0x200] ;  /* 0x00020010601d7981 */ /* 0x000164000c1e1920 */
.L_x_204:
[----:B------:R-:W-:Y:S05]  /*9a00*/  BSYNC B1 ;  /* 0x0000000000017941 */ /* 0x000fea0003800000 */
.L_x_203:
[----:B0----5:R-:W-:Y:S01]  /*9a10*/  FMUL R3, R29, UR22 ;  /* 0x000000161d037c20 */ /* 0x021fe20008400000 */
[----:B------:R-:W-:Y:S01]  /*9a20*/  ISETP.GT.AND P4, PT, R0, 0x39, P0 ;  /* 0x000000390000780c */ /* 0x000fe20000784270 */
[----:B------:R-:W-:Y:S02]  /*9a30*/  BSSY B1, `(.L_x_205) ;  /* 0x0000005000017945 */ /* 0x000fe40003800000 */
[----:B------:R-:W-:-:S05]  /*9a40*/  FFMA R3, R4, UR21, R3 ;  /* 0x0000001504037c23 */ /* 0x000fca0008000003 */
[----:B------:R0:W-:Y:S05]  /*9a50*/  @P2 STG.E desc[UR16][R94.64+0x200], R3 ;  /* 0x000200035e002986 */ /* 0x0001ea000c101910 */
[----:B------:R-:W-:Y:S05]  /*9a60*/  @!P4 BRA `(.L_x_206) ;  /* 0x000000000004c947 */ /* 0x000fea0003800000 */
[----:B------:R0:W5:Y:S02]  /*9a70*/  LDG.E.LTC128B R29, desc[UR16][R100.64+0x200] ;  /* 0x00020010641d7981 */ /* 0x000164000c1e1920 */
.L_x_206:
[----:B------:R-:W-:Y:S05]  /*9a80*/  BSYNC B1 ;  /* 0x0000000000017941 */ /* 0x000fea0003800000 */
.L_x_205:
[----:B0----5:R-:W-:Y:S01]  /*9a90*/  FMUL R3, R29, UR22 ;  /* 0x000000161d037c20 */ /* 0x021fe20008400000 */
[----:B------:R-:W-:Y:S01]  /*9aa0*/  ISETP.GT.AND P2, PT, R0, 0x38, P1 ;  /* 0x000000380000780c */ /* 0x000fe20000f44270 */
[----:B------:R-:W-:Y:S02]  /*9ab0*/  BSSY B1, `(.L_x_207) ;  /* 0x0000005000017945 */ /* 0x000fe40003800000 */
[----:B------:R-:W-:-:S05]  /*9ac0*/  FFMA R3, R152, UR21, R3 ;  /* 0x0000001598037c23 */ /* 0x000fca0008000003 */
[----:B------:R0:W-:Y:S05]  /*9ad0*/  @P4 STG.E desc[UR16][R98.64+0x200], R3 ;  /* 0x0002000362004986 */ /* 0x0001ea000c101910 */
[----:B------:R-:W-:Y:S05]  /*9ae0*/  @!P2 BRA `(.L_x_208) ;  /* 0x000000000004a947 */ /* 0x000fea0003800000 */
[----:B------:R0:W5:Y:S02]  /*9af0*/  LDG.E.LTC128B R29, desc[UR16][R96.64+0x220] ;  /* 0x00022010601d7981 */ /* 0x000164000c1e1920 */
.L_x_208:
[----:B------:R-:W-:Y:S05]  /*9b00*/  BSYNC B1 ;  /* 0x0000000000017941 */ /* 0x000fea0003800000 */
.L_x_207:
[----:B-----5:R-:W-:Y:S01]  /*9b10*/  FMUL R2, R29, UR22 ;  /* 0x000000161d027c20 */ /* 0x020fe20008400000 */
[----:B------:R-:W-:Y:S01]  /*9b20*/  ISETP.GT.AND P4, PT, R0, 0x39, P1 ;  /* 0x000000390000780c */ /* 0x000fe20000f84270 */
[----:B------:R-:W-:Y:S02]  /*9b30*/  BSSY B1, `(.L_x_209) ;  /* 0x0000005000017945 */ /* 0x000fe40003800000 */
[----:B------:R-:W-:-:S05]  /*9b40*/  FFMA R153, R153, UR21, R2 ;  /* 0x0000001599997c23 */ /* 0x000fca0008000002 */
[----:B------:R0:W-:Y:S05]  /*9b50*/  @P2 STG.E desc[UR16][R94.64+0x220], R153 ;  /* 0x000220995e002986 */ /* 0x0001ea000c101910 */
[----:B------:R-:W-:Y:S05]  /*9b60*/  @!P4 BRA `(.L_x_210) ;  /* 0x000000000004c947 */ /* 0x000fea0003800000 */
[----:B------:R0:W5:Y:S02]  /*9b70*/  LDG.E.LTC128B R29, desc[UR16][R100.64+0x220] ;  /* 0x00022010641d7981 */ /* 0x000164000c1e1920 */
.L_x_210:
[----:B------:R-:W-:Y:S05]  /*9b80*/  BSYNC B1 ;  /* 0x0000000000017941 */ /* 0x000fea0003800000 */
.L_x_209:
[----:B-----5:R-:W-:Y:S01]  /*9b90*/  FMUL R2, R29, UR22 ;  /* 0x000000161d027c20 */ /* 0x020fe20008400000 */
[----:B------:R-:W-:Y:S01]  /*9ba0*/  ISETP.GT.AND P2, PT, R0, 0x40, P0 ;  /* 0x000000400000780c */ /* 0x000fe20000744270 */
[----:B------:R-:W-:Y:S02]  /*9bb0*/  BSSY B1, `(.L_x_211) ;  /* 0x0000005000017945 */ /* 0x000fe40003800000 */
[----:B------:R-:W-:-:S05]  /*9bc0*/  FFMA R229, R229, UR21, R2 ;  /* 0x00000015e5e57c23 */ /* 0x000fca0008000002 */
[----:B------:R0:W-:Y:S05]  /*9bd0*/  @P4 STG.E desc[UR16][R98.64+0x220], R229 ;  /* 0x000220e562004986 */ /* 0x0001ea000c101910 */
[----:B------:R-:W-:Y:S05]  /*9be0*/  @!P2 BRA `(.L_x_212) ;  /* 0x000000000004a947 */ /* 0x000fea0003800000 */
[----:B------:R0:W5:Y:S02]  /*9bf0*/  LDG.E.LTC128B R29, desc[UR16][R104.64+0x200] ;  /* 0x00020010681d7981 */ /* 0x000164000c1e1920 */
.L_x_212:
[----:B------:R-:W-:Y:S05]  /*9c00*/  BSYNC B1 ;  /* 0x0000000000017941 */ /* 0x000fea0003800000 */
.L_x_211:
[----:B0-----:R-:W2:Y:S01]  /*9c10*/  LDL.LU R3, [R1+0x4] ;  /* 0x0000040001037983 */ /* 0x001ea20000300800 */
[----:B-----5:R-:W-:Y:S01]  /*9c20*/  FMUL R2, R29, UR22 ;  /* 0x000000161d027c20 */ /* 0x020fe20008400000 */
[----:B------:R-:W-:Y:S01]  /*9c30*/  ISETP.GT.AND P4, PT, R0, 0x41, P0 ;  /* 0x000000410000780c */ /* 0x000fe20000784270 */
[----:B------:R-:W-:Y:S02]  /*9c40*/  BSSY B1, `(.L_x_213) ;  /* 0x0000005000017945 */ /* 0x000fe40003800000 */
[----:B--2---:R-:W-:-:S05]  /*9c50*/  FFMA R3, R3, UR21, R2 ;  /* 0x0000001503037c23 */ /* 0x004fca0008000002 */
[----:B------:R0:W-:Y:S05]  /*9c60*/  @P2 STG.E desc[UR16][R102.64+0x200], R3 ;  /* 0x0002000366002986 */ /* 0x0001ea000c101910 */
[----:B------:R-:W-:Y:S05]  /*9c70*/  @!P4 BRA `(.L_x_214) ;  /* 0x000000000004c947 */ /* 0x000fea0003800000 */
[----:B------:R2:W5:Y:S02]  /*9c80*/  LDG.E.LTC128B R29, desc[UR16][R108.64+0x200] ;  /* 0x000200106c1d7981 */ /* 0x000564000c1e1920 */
.L_x_214:
[----:B------:R-:W-:Y:S05]  /*9c90*/  BSYNC B1 ;  /* 0x0000000000017941 */ /* 0x000fea0003800000 */
.L_x_213:
[----:B0-----:R-:W3:Y:S01]  /*9ca0*/  LDL.LU R3, [R1+0x8] ;  /* 0x0000080001037983 */ /* 0x001ee20000300800 */
[----:B-----5:R-:W-:Y:S01]  /*9cb0*/  FMUL R2, R29, UR22 ;  /* 0x000000161d027c20 */ /* 0x020fe20008400000 */
[----:B------:R-:W-:Y:S01]  /*9cc0*/  ISETP.GT.AND P2, PT, R0, 0x40, P1 ;  /* 0x000000400000780c */ /* 0x000fe20000f44270 */
[----:B------:R-:W-:Y:S02]  /*9cd0*/  BSSY B1, `(.L_x_215) ;  /* 0x0000005000017945 */ /* 0x000fe40003800000 */
[----:B---3--:R-:W-:-:S05]  /*9ce0*/  FFMA R3, R3, UR21, R2 ;  /* 0x0000001503037c23 */ /* 0x008fca0008000002 */
[----:B------:R0:W-:Y:S05]  /*9cf0*/  @P4 STG.E desc[UR16][R106.64+0x200], R3 ;  /* 0x000200036a004986 */ /* 0x0001ea000c101910 */
[----:B------:R-:W-:Y:S05]  /*9d00*/  @!P2 BRA `(.L_x_216) ;  /* 0x000000000004a947 */ /* 0x000fea0003800000 */
[----:B------:R3:W5:Y:S02]  /*9d10*/  LDG.E.LTC128B R29, desc[UR16][R104.64+0x220] ;  /* 0x00022010681d7981 */ /* 0x000764000c1e1920 */
.L_x_216:
[----:B------:R-:W-:Y:S05]  /*9d20*/  BSYNC B1 ;  /* 0x0000000000017941 */ /* 0x000fea0003800000 */
.L_x_215:
        /* <DEDUP_REMOVED lines=8> */
.L_x_218:
[----:B------:R-:W-:Y:S05]  /*9db0*/  BSYNC B1 ;  /* 0x0000000000017941 */ /* 0x000fea0003800000 */
.L_x_217:
        /* <DEDUP_REMOVED lines=8> */
.L_x_220:
[----:B------:R-:W-:Y:S05]  /*9e40*/  BSYNC B1 ;  /* 0x0000000000017941 */ /* 0x000fea0003800000 */
.L_x_219:
        /* <DEDUP_REMOVED lines=8> */
.L_x_222:
[----:B------:R-:W-:Y:S05]  /*9ed0*/  BSYNC B1 ;  /* 0x0000000000017941 */ /* 0x000fea0003800000 */
.L_x_221:
        /* <DEDUP_REMOVED lines=8> */
.L_x_224:
[----:B------:R-:W-:Y:S05]  /*9f60*/  BSYNC B1 ;  /* 0x0000000000017941 */ /* 0x000fea0003800000 */
.L_x_223:
        /* <DEDUP_REMOVED lines=8> */
.L_x_226:
[----:B------:R-:W-:Y:S05]  /*9ff0*/  BSYNC B1 ;  /* 0x0000000000017941 */ /* 0x000fea0003800000 */
.L_x_225:
        /* <DEDUP_REMOVED lines=8> */
.L_x_228:
[----:B------:R-:W-:Y:S05]  /*a080*/  BSYNC B1 ;  /* 0x0000000000017941 */ /* 0x000fea0003800000 */
.L_x_227:
        /* <DEDUP_REMOVED lines=8> */
.L_x_230:
[----:B------:R-:W-:Y:S05]  /*a110*/  BSYNC B1 ;  /* 0x0000000000017941 */ /* 0x000fea0003800000 */
.L_x_229:
        /* <DEDUP_REMOVED lines=8> */
.L_x_232:
[----:B------:R-:W-:Y:S05]  /*a1a0*/  BSYNC B1 ;  /* 0x0000000000017941 */ /* 0x000fea0003800000 */
.L_x_231:
        /* <DEDUP_REMOVED lines=8> */
.L_x_234:
[----:B------:R-:W-:Y:S05]  /*a230*/  BSYNC B1 ;  /* 0x0000000000017941 */ /* 0x000fea0003800000 */
.L_x_233:
        /* <DEDUP_REMOVED lines=8> */
.L_x_236:
[----:B------:R-:W-:Y:S05]  /*a2c0*/  BSYNC B1 ;  /* 0x0000000000017941 */ /* 0x000fea0003800000 */
.L_x_235:
        /* <DEDUP_REMOVED lines=8> */
.L_x_238:
[----:B------:R-:W-:Y:S05]  /*a350*/  BSYNC B1 ;  /* 0x0000000000017941 */ /* 0x000fea0003800000 */
.L_x_237:
        /* <DEDUP_REMOVED lines=8> */
.L_x_240:
[----:B------:R-:W-:Y:S05]  /*a3e0*/  BSYNC B1 ;  /* 0x0000000000017941 */ /* 0x000fea0003800000 */
.L_x_239:
        /* <DEDUP_REMOVED lines=8> */
.L_x_242:
[----:B------:R-:W-:Y:S05]  /*a470*/  BSYNC B1 ;  /* 0x0000000000017941 */ /* 0x000fea0003800000 */
.L_x_241:
        /* <DEDUP_REMOVED lines=8> */
.L_x_244:
[----:B------:R-:W-:Y:S05]  /*a500*/  BSYNC B1 ;  /* 0x0000000000017941 */ /* 0x000fea0003800000 */
.L_x_243:
        /* <DEDUP_REMOVED lines=8> */
.L_x_246:
[----:B------:R-:W-:Y:S05]  /*a590*/  BSYNC B1 ;  /* 0x0000000000017941 */ /* 0x000fea0003800000 */
.L_x_245:
        /* <DEDUP_REMOVED lines=8> */
.L_x_248:
[----:B------:R-:W-:Y:S05]  /*a620*/  BSYNC B1 ;  /* 0x0000000000017941 */ /* 0x000fea0003800000 */
.L_x_247:
        /* <DEDUP_REMOVED lines=8> */
.L_x_250:
[----:B------:R-:W-:Y:S05]  /*a6b0*/  BSYNC B1 ;  /* 0x0000000000017941 */ /* 0x000fea0003800000 */
.L_x_249:
        /* <DEDUP_REMOVED lines=8> */
.L_x_252:
[----:B------:R-:W-:Y:S05]  /*a740*/  BSYNC B1 ;  /* 0x0000000000017941 */ /* 0x000fea0003800000 */
.L_x_251:
        /* <DEDUP_REMOVED lines=8> */
.L_x_254:
[----:B------:R-:W-:Y:S05]  /*a7d0*/  BSYNC B1 ;  /* 0x0000000000017941 */ /* 0x000fea0003800000 */
.L_x_253:
        /* <DEDUP_REMOVED lines=8> */
.L_x_256:
[----:B------:R-:W-:Y:S05]  /*a860*/  BSYNC B1 ;  /* 0x0000000000017941 */ /* 0x000fea0003800000 */
.L_x_255:
        /* <DEDUP_REMOVED lines=8> */
.L_x_258:
[----:B------:R-:W-:Y:S05]  /*a8f0*/  BSYNC B1 ;  /* 0x0000000000017941 */ /* 0x000fea0003800000 */
.L_x_257:
        /* <DEDUP_REMOVED lines=8> */
.L_x_260:
[----:B------:R-:W-:Y:S05]  /*a980*/  BSYNC B1 ;  /* 0x0000000000017941 */ /* 0x000fea0003800000 */
.L_x_259:
        /* <DEDUP_REMOVED lines=8> */
.L_x_262:
[----:B------:R-:W-:Y:S05]  /*aa10*/  BSYNC B1 ;  /* 0x0000000000017941 */ /* 0x000fea0003800000 */
.L_x_261:
        /* <DEDUP_REMOVED lines=8> */
.L_x_264:
[----:B------:R-:W-:Y:S05]  /*aaa0*/  BSYNC B1 ;  /* 0x0000000000017941 */ /* 0x000fea0003800000 */
.L_x_263:
        /* <DEDUP_REMOVED lines=8> */
.L_x_266:
[----:B------:R-:W-:Y:S05]  /*ab30*/  BSYNC B1 ;  /* 0x0000000000017941 */ /* 0x000fea0003800000 */
.L_x_265:
        /* <DEDUP_REMOVED lines=8> */
.L_x_268:
[----:B------:R-:W-:Y:S05]  /*abc0*/  BSYNC B1 ;  /* 0x0000000000017941 */ /* 0x000fea0003800000 */
.L_x_267:
        /* <DEDUP_REMOVED lines=8> */
.L_x_270:
[----:B------:R-:W-:Y:S05]  /*ac50*/  BSYNC B1 ;  /* 0x0000000000017941 */ /* 0x000fea0003800000 */
.L_x_269:
        /* <DEDUP_REMOVED lines=8> */
.L_x_272:
[----:B------:R-:W-:Y:S05]  /*ace0*/  BSYNC B1 ;  /* 0x0000000000017941 */ /* 0x000fea0003800000 */
.L_x_271:
        /* <DEDUP_REMOVED lines=8> */
.L_x_274:
[----:B------:R-:W-:Y:S05]  /*ad70*/  BSYNC B1 ;  /* 0x0000000000017941 */ /* 0x000fea0003800000 */
.L_x_273:
[----:B------:R-:W3:Y:S01]  /*ad80*/  LDL.LU R0, [R1+0x8c] ;  /* 0x00008c0001007983 */ /* 0x000ee20000300800 */
[----:B-----5:R-:W-:-:S04]  /*ad90*/  FMUL R29, R29, UR22 ;  /* 0x000000161d1d7c20 */ /* 0x020fc80008400000 */
[----:B---3--:R-:W-:Y:S01]  /*ada0*/  FFMA R29, R0, UR21, R29 ;  /* 0x00000015001d7c23 */ /* 0x008fe2000800001d */
[----:B------:R-:W-:Y:S06]  /*adb0*/  @!P1 BRA `(.L_x_275) ;  /* 0x0000001c00a09947 */ /* 0x000fec0003800000 */
[----:B------:R3:W-:Y:S01]  /*adc0*/  STG.E desc[UR16][R32.64+0x220], R29 ;  /* 0x0002201d20007986 */ /* 0x0007e2000c101910 */
[----:B------:R-:W-:Y:S05]  /*add0*/  BRA `(.L_x_275) ;  /* 0x0000001c00987947 */ /* 0x000fea0003800000 */
.L_x_24:
[----:B------:R-:W-:Y:S01]  /*ade0*/  ULDC.64 UR6, c[0x0][0x6c0] ;  /* 0x0001b00000067ab9 */ /* 0x000fe20000000a00 */
[----:B------:R-:W-:Y:S01]  /*adf0*/  ISETP.GT.AND P1, PT, R2, 0x8, PT ;  /* 0x000000080200780c */ /* 0x000fe20003f24270 */
[----:B------:R-:W-:Y:S01]  /*ae00*/  FMUL R33, R228, UR21 ;  /* 0x00000015e4217c20 */ /* 0x000fe20008400000 */
[----:B------:R-:W-:Y:S01]  /*ae10*/  LEA R24, P5, R40, UR6, 0x2 ;  /* 0x0000000628187c11 */ /* 0x000fe2000f8a10ff */
[----:B-----5:R-:W-:Y:S01]  /*ae20*/  FMUL R227, R227, UR21 ;  /* 0x00000015e3e37c20 */ /* 0x020fe20008400000 */
[----:B------:R-:W-:Y:S01]  /*ae30*/  ISETP.GT.AND P6, PT, R0, 0x1, P2 ;  /* 0x000000010000780c */ /* 0x000fe200017c4270 */
[----:B------:R-:W-:Y:S01]  /*ae40*/  FMUL R35, R226, UR21 ;  /* 0x00000015e2237c20 */ /* 0x000fe20008400000 */
[----:B------:R-:W-:Y:S01]  /*ae50*/  LEA.HI.X R25, R40, UR7, R43, 0x2, P5 ;  /* 0x0000000728197c11 */ /* 0x000fe2000a8f142b */
[----:B------:R-:W-:Y:S01]  /*ae60*/  FMUL R225, R225, UR21 ;  /* 0x00000015e1e17c20 */ /* 0x000fe20008400000 */
[----:B------:R-:W-:Y:S01]  /*ae70*/  LEA R26, P5, R28, R24, 0x2 ;  /* 0x000000181c1a7211 */ /* 0x000fe200078a10ff */
[----:B------:R-:W-:Y:S01]  /*ae80*/  IMAD R39, R29, 0x1c, RZ ;  /* 0x0000001c1d277824 */ /* 0x000fe200078e02ff */
[----:B------:R-:W-:Y:S01]  /*ae90*/  ISETP.GT.AND P0, PT, R0, RZ, P1 ;  /* 0x000000ff0000720c */ /* 0x000fe20000f04270 */
[----:B------:R0:W-:Y:S01]  /*aea0*/  @P4 STG.E desc[UR16][R24.64], R33 ;  /* 0x0000002118004986 */ /* 0x0001e2000c101910 */
[----:B------:R-:W-:-:S02]  /*aeb0*/  LEA.HI.X R27, R28, R25, R29, 0x2, P5 ;  /* 0x000000191c1b7211 */ /* 0x000fc400028f141d */
[----:B------:R-:W-:Y:S02]  /*aec0*/  ISETP.GT.AND P5, PT, R0, 0x1, P1 ;  /* 0x000000010000780c */ /* 0x000fe40000fa4270 */
[----:B------:R-:W-:Y:S01]  /*aed0*/  SHF.L.U32 R81, R28, 0x5, RZ ;  /* 0x000000051c517819 */ /* 0x000fe200000006ff */
[----:B------:R-:W-:Y:S01]  /*aee0*/  FMUL R37, R224, UR21 ;  /* 0x00000015e0257c20 */ /* 0x000fe20008400000 */
[----:B------:R-:W-:Y:S01]  /*aef0*/  ISETP.GT.AND P4, PT, R0, 0x8, P2 ;  /* 0x000000080000780c */ /* 0x000fe20001784270 */
[----:B------:R-:W-:Y:S01]  /*af00*/  @P6 STG.E desc[UR16][R26.64], R227 ;  /* 0x000000e31a006986 */ /* 0x000fe2000c101910 */
[----:B------:R-:W-:-:S03]  /*af10*/  IMAD.WIDE.U32 R30, R28, 0x1c, R26 ;  /* 0x0000001c1c1e7825 */ /* 0x000fc600078e001a */
[----:B------:R1:W-:Y:S01]  /*af20*/  @P0 STG.E desc[UR16][R24.64+0x20], R35 ;  /* 0x0000202318000986 */ /* 0x0003e2000c101910 */
[----:B------:R-:W-:Y:S01]  /*af30*/  ISETP.GT.AND P0, PT, R0, 0x9, P2 ;  /* 0x000000090000780c */ /* 0x000fe20001704270 */
[----:B------:R-:W-:Y:S01]  /*af40*/  IMAD.IADD R31, R39, 0x1, R31 ;  /* 0x00000001271f7824 */ /* 0x000fe200078e021f */
[----:B------:R-:W-:Y:S01]  /*af50*/  SHF.L.U64.HI R3, R28, 0x5, R29 ;  /* 0x000000051c037819 */ /* 0x000fe2000001021d */
[----:B------:R-:W-:Y:S01]  /*af60*/  @P5 STG.E desc[UR16][R26.64+0x20], R225 ;  /* 0x000020e11a005986 */ /* 0x000fe2000c101910 */
[----:B------:R-:W-:Y:S01]  /*af70*/  IADD3 R28, P5, R81, R26, RZ ;  /* 0x0000001a511c7210 */ /* 0x000fe20007fbe0ff */
[----:B------:R-:W-:Y:S01]  /*af80*/  FMUL R223, R223, UR21 ;  /* 0x00000015dfdf7c20 */ /* 0x000fe20008400000 */
[C---:B------:R-:W-:Y:S01]  /*af90*/  ISETP.GT.AND P6, PT, R0.reuse, 0x8, P1 ;  /* 0x000000080000780c */ /* 0x040fe20000fc4270 */
[----:B------:R2:W-:Y:S01]  /*afa0*/  @P4 STG.E desc[UR16][R30.64], R37 ;  /* 0x000000251e004986 */ /* 0x0005e2000c101910 */
[----:B------:R-:W-:Y:S01]  /*afb0*/  ISETP.GT.AND P4, PT, R0, 0x9, P1 ;  /* 0x000000090000780c */ /* 0x000fe20000f84270 */
[----:B------:R-:W-:-:S02]  /*afc0*/  IMAD.X R29, R3, 0x1, R27, P5 ;  /* 0x00000001031d7824 */ /* 0x000fc400028e061b */
[----:B------:R-:W-:Y:S01]  /*afd0*/  FMUL R39, R222, UR21 ;  /* 0x00000015de277c20 */ /* 0x000fe20008400000 */
[----:B------:R-:W-:Y:S01]  /*afe0*/  ISETP.GT.AND P5, PT, R0, 0x10, P2 ;  /* 0x000000100000780c */ /* 0x000fe200017a4270 */
[----:B------:R-:W-:Y:S01]  /*aff0*/  FMUL R221, R221, UR21 ;  /* 0x00000015dddd7c20 */ /* 0x000fe20008400000 */
[----:B------:R-:W-:Y:S01]  /*b000*/  FMUL R41, R220, UR21 ;  /* 0x00000015dc297c20 */ /* 0x000fe20008400000 */
[----:B------:R-:W-:Y:S01]  /*b010*/  @P0 STG.E desc[UR16][R28.64], R223 ;  /* 0x000000df1c000986 */ /* 0x000fe2000c101910 */
[----:B------:R-:W-:Y:S01]  /*b020*/  IADD3 R32, P0, R81, R30, RZ ;  /* 0x0000001e51207210 */ /* 0x000fe20007f1e0ff */
[----:B------:R-:W-:Y:S01]  /*b030*/  FMUL R219, R219, UR21 ;  /* 0x00000015dbdb7c20 */ /* 0x000fe20008400000 */
[----:B------:R-:W-:Y:S01]  /*b040*/  FMUL R217, R217, UR21 ;  /* 0x00000015d9d97c20 */ /* 0x000fe20008400000 */
[----:B------:R-:W-:Y:S01]  /*b050*/  FMUL R45, R216, UR21 ;  /* 0x00000015d82d7c20 */ /* 0x000fe20008400000 */
[----:B0-----:R-:W-:Y:S01]  /*b060*/  IADD3.X R33, R3, R31, RZ, P0, !PT ;  /* 0x0000001f03217210 */ /* 0x001fe200007fe4ff */
[----:B------:R0:W-:Y:S01]  /*b070*/  @P6 STG.E desc[UR16][R30.64+0x20], R39 ;  /* 0x000020271e006986 */ /* 0x0001e2000c101910 */
[----:B------:R-:W-:-:S03]  /*b080*/  ISETP.GT.AND P0, PT, R0, 0x11, P2 ;  /* 0x000000110000780c */ /* 0x000fc60001704270 */
[----:B------:R-:W-:Y:S01]  /*b090*/  @P4 STG.E desc[UR16][R28.64+0x20], R221 ;  /* 0x000020dd1c004986 */ /* 0x000fe2000c101910 */
[----:B------:R-:W-:Y:S02]  /*b0a0*/  IADD3 R34, P4, R81, R28, RZ ;  /* 0x0000001c51227210 */ /* 0x000fe40007f9e0ff */
[C---:B------:R-:W-:Y:S01]  /*b0b0*/  ISETP.GT.AND P6, PT, R0.reuse, 0x10, P1 ;  /* 0x000000100000780c */ /* 0x040fe20000fc4270 */
[----:B------:R3:W-:Y:S02]  /*b0c0*/  @P5 STG.E desc[UR16][R32.64], R41 ;  /* 0x0000002920005986 */ /* 0x0007e4000c101910 */
[----:B-1----:R-:W-:Y:S01]  /*b0d0*/  IMAD.X R35, R3, 0x1, R29, P4 ;  /* 0x0000000103237824 */ /* 0x002fe200020e061d */
[C---:B------:R-:W-:Y:S01]  /*b0e0*/  ISETP.GT.AND P5, PT, R0.reuse, 0x11, P1 ;  /* 0x000000110000780c */ /* 0x040fe20000fa4270 */
[----:B------:R-:W-:Y:S01]  /*b0f0*/  FMUL R215, R215, UR21 ;  /* 0x00000015d7d77c20 */ /* 0x000fe20008400000 */
[----:B------:R-:W-:Y:S01]  /*b100*/  ISETP.GT.AND P4, PT, R0, 0x18, P2 ;  /* 0x000000180000780c */ /* 0x000fe20001784270 */
[----:B------:R-:W-:Y:S01]  /*b110*/  FMUL R47, R214, UR21 ;  /* 0x00000015d62f7c20 */ /* 0x000fe20008400000 */
[----:B------:R-:W-:Y:S01]  /*b120*/  @P0 STG.E desc[UR16][R34.64], R219 ;  /* 0x000000db22000986 */ /* 0x000fe2000c101910 */
[----:B------:R-:W-:Y:S01]  /*b130*/  IADD3 R36, P0, R81, R32, RZ ;  /* 0x0000002051247210 */ /* 0x000fe20007f1e0ff */
[----:B------:R-:W-:Y:S01]  /*b140*/  FMUL R43, R218, UR21 ;  /* 0x00000015da2b7c20 */ /* 0x000fe20008400000 */
[----:B------:R-:W-:Y:S01]  /*b150*/  FMUL R213, R213, UR21 ;  /* 0x00000015d5d57c20 */ /* 0x000fe20008400000 */
[----:B------:R-:W-:Y:S01]  /*b160*/  FMUL R49, R212, UR21 ;  /* 0x00000015d4317c20 */ /* 0x000fe20008400000 */
[----:B------:R-:W-:Y:S01]  /*b170*/  FMUL R211, R211, UR21 ;  /* 0x00000015d3d37c20 */ /* 0x000fe20008400000 */
[----:B--2---:R-:W-:Y:S01]  /*b180*/  IMAD.X R37, R3, 0x1, R33, P0 ;  /* 0x0000000103257824 */ /* 0x004fe200000e0621 */
[----:B------:R-:W-:Y:S01]  /*b190*/  ISETP.GT.AND P0, PT, R0, 0x19, P2 ;  /* 0x000000190000780c */ /* 0x000fe20001704270 */
[----:B------:R1:W-:Y:S04]  /*b1a0*/  @P6 STG.E desc[UR16][R32.64+0x20], R43 ;  /* 0x0000202b20006986 */ /* 0x0003e8000c101910 */
[----:B------:R-:W-:Y:S01]  /*b1b0*/  @P5 STG.E desc[UR16][R34.64+0x20], R217 ;  /* 0x000020d922005986 */ /* 0x000fe2000c101910 */
[----:B------:R-:W-:-:S02]  /*b1c0*/  IADD3 R38, P5, R81, R34, RZ ;  /* 0x0000002251267210 */ /* 0x000fc40007fbe0ff */
[C---:B------:R-:W-:Y:S01]  /*b1d0*/  ISETP.GT.AND P6, PT, R0.reuse, 0x18, P1 ;  /* 0x000000180000780c */ /* 0x040fe20000fc4270 */
[----:B------:R2:W-:Y:S01]  /*b1e0*/  @P4 STG.E desc[UR16][R36.64], R45 ;  /* 0x0000002d24004986 */ /* 0x0005e2000c101910 */
[----:B0-----:R-:W-:Y:S02]  /*b1f0*/  IADD3.X R39, R3, R35, RZ, P5, !PT ;  /* 0x0000002303277210 */ /* 0x001fe40002ffe4ff */
[----:B------:R-:W-:Y:S01]  /*b200*/  ISETP.GT.AND P4, PT, R0, 0x19, P1 ;  /* 0x000000190000780c */ /* 0x000fe20000f84270 */
[----:B------:R-:W-:Y:S01]  /*b210*/  FMUL R51, R210, UR21 ;  /* 0x00000015d2337c20 */ /* 0x000fe20008400000 */
[----:B------:R-:W-:Y:S01]  /*b220*/  ISETP.GT.AND P5, PT, R0, 0x20, P2 ;  /* 0x000000200000780c */ /* 0x000fe200017a4270 */
[----:B------:R-:W-:Y:S01]  /*b230*/  @P0 STG.E desc[UR16][R38.64], R215 ;  /* 0x000000d726000986 */ /* 0x000fe2000c101910 */
[----:B------:R-:W-:Y:S01]  /*b240*/  IADD3 R40, P0, R81, R36, RZ ;  /* 0x0000002451287210 */ /* 0x000fe20007f1e0ff */
[----:B------:R-:W-:Y:S01]  /*b250*/  FMUL R209, R209, UR21 ;  /* 0x00000015d1d17c20 */ /* 0x000fe20008400000 */
[----:B------:R-:W-:Y:S01]  /*b260*/  FMUL R53, R208, UR21 ;  /* 0x00000015d0357c20 */ /* 0x000fe20008400000 */
[----:B------:R-:W-:Y:S01]  /*b270*/  FMUL R207, R207, UR21 ;  /* 0x00000015cfcf7c20 */ /* 0x000fe20008400000 */
[----:B------:R-:W4:Y:S01]  /*b280*/  LDL.LU R226, [R1+0xc] ;  /* 0x00000c0001e27983 */ /* 0x000f220000300800 */
[----:B---3--:R-:W-:Y:S01]  /*b290*/  IMAD.X R41, R3, 0x1, R37, P0 ;  /* 0x0000000103297824 */ /* 0x008fe200000e0625 */
[----:B------:R-:W-:-:S02]  /*b2a0*/  ISETP.GT.AND P0, PT, R0, 0x21, P2 ;  /* 0x000000210000780c */ /* 0x000fc40001704270 */
[----:B------:R0:W-:Y:S04]  /*b2b0*/  @P6 STG.E desc[UR16][R36.64+0x20], R47 ;  /* 0x0000202f24006986 */ /* 0x0001e8000c101910 */
[----:B------:R-:W-:Y:S01]  /*b2c0*/  @P4 STG.E desc[UR16][R38.64+0x20], R213 ;  /* 0x000020d526004986 */ /* 0x000fe2000c101910 */
[----:B------:R-:W-:Y:S02]  /*b2d0*/  IADD3 R42, P4, R81, R38, RZ ;  /* 0x00000026512a7210 */ /* 0x000fe40007f9e0ff */
[C---:B------:R-:W-:Y:S01]  /*b2e0*/  ISETP.GT.AND P6, PT, R0.reuse, 0x20, P1 ;  /* 0x000000200000780c */ /* 0x040fe20000fc4270 */
[----:B------:R3:W-:Y:S01]  /*b2f0*/  @P5 STG.E desc[UR16][R40.64], R49 ;  /* 0x0000003128005986 */ /* 0x0007e2000c101910 */
[C---:B------:R-:W-:Y:S01]  /*b300*/  ISETP.GT.AND P5, PT, R0.reuse, 0x21, P1 ;  /* 0x000000210000780c */ /* 0x040fe20000fa4270 */
[----:B-1----:R-:W-:Y:S01]  /*b310*/  IMAD.X R43, R3, 0x1, R39, P4 ;  /* 0x00000001032b7824 */ /* 0x002fe200020e0627 */
[----:B------:R-:W-:Y:S01]  /*b320*/  ISETP.GT.AND P4, PT, R0, 0x28, P2 ;  /* 0x000000280000780c */ /* 0x000fe20001784270 */
[----:B------:R-:W4:Y:S04]  /*b330*/  LDL.LU R227, [R1+0x8] ;  /* 0x0000080001e37983 */ /* 0x000f280000300800 */
[----:B------:R-:W-:Y:S01]  /*b340*/  @P0 STG.E desc[UR16][R42.64], R211 ;  /* 0x000000d32a000986 */ /* 0x000fe2000c101910 */
[----:B------:R-:W-:Y:S01]  /*b350*/  IADD3 R44, P0, R81, R40, RZ ;  /* 0x00000028512c7210 */ /* 0x000fe20007f1e0ff */
[----:B------:R-:W-:Y:S01]  /*b360*/  FMUL R55, R206, UR21 ;  /* 0x00000015ce377c20 */ /* 0x000fe20008400000 */
[----:B------:R-:W-:Y:S01]  /*b370*/  FMUL R205, R205, UR21 ;  /* 0x00000015cdcd7c20 */ /* 0x000fe20008400000 */
[----:B------:R-:W-:Y:S01]  /*b380*/  FMUL R57, R204, UR21 ;  /* 0x00000015cc397c20 */ /* 0x000fe20008400000 */
[----:B--2---:R-:W-:Y:S01]  /*b390*/  IADD3.X R45, R3, R41, RZ, P0, !PT ;  /* 0x00000029032d7210 */ /* 0x004fe200007fe4ff */
[----:B------:R1:W-:Y:S01]  /*b3a0*/  @P6 STG.E desc[UR16][R40.64+0x20], R51 ;  /* 0x0000203328006986 */ /* 0x0003e2000c101910 */
[----:B------:R-:W-:-:S03]  /*b3b0*/  ISETP.GT.AND P0, PT, R0, 0x29, P2 ;  /* 0x000000290000780c */ /* 0x000fc60001704270 */
[----:B------:R-:W-:Y:S01]  /*b3c0*/  @P5 STG.E desc[UR16][R42.64+0x20], R209 ;  /* 0x000020d12a005986 */ /* 0x000fe2000c101910 */
[----:B------:R-:W-:Y:S02]  /*b3d0*/  IADD3 R46, P5, R81, R42, RZ ;  /* 0x0000002a512e7210 */ /* 0x000fe40007fbe0ff */
[C---:B------:R-:W-:Y:S01]  /*b3e0*/  ISETP.GT.AND P6, PT, R0.reuse, 0x28, P1 ;  /* 0x000000280000780c */ /* 0x040fe20000fc4270 */
[----:B------:R2:W-:Y:S02]  /*b3f0*/  @P4 STG.E desc[UR16][R44.64], R53 ;  /* 0x000000352c004986 */ /* 0x0005e4000c101910 */
[----:B0-----:R-:W-:Y:S01]  /*b400*/  IMAD.X R47, R3, 0x1, R43, P5 ;  /* 0x00000001032f7824 */ /* 0x001fe200028e062b */
        /* <DEDUP_REMOVED lines=10> */
[----:B---3--:R-:W-:Y:S01]  /*b4b0*/  IMAD.X R49, R3, 0x1, R45, P0 ;  /* 0x0000000103317824 */ /* 0x008fe200000e062d */
[----:B------:R-:W-:Y:S01]  /*b4c0*/  ISETP.GT.AND P0, PT, R0, 0x31, P2 ;  /* 0x000000310000780c */ /* 0x000fe20001704270 */
[----:B------:R0:W-:Y:S04]  /*b4d0*/  @P6 STG.E desc[UR16][R44.64+0x20], R55 ;  /* 0x000020372c006986 */ /* 0x0001e8000c101910 */
[----:B------:R-:W-:Y:S01]  /*b4e0*/  @P4 STG.E desc[UR16][R46.64+0x20], R205 ;  /* 0x000020cd2e004986 */ /* 0x000fe2000c101910 */
[----:B------:R-:W-:-:S02]  /*b4f0*/  IADD3 R50, P4, R81, R46, RZ ;  /* 0x0000002e51327210 */ /* 0x000fc40007f9e0ff */
[C---:B------:R-:W-:Y:S01]  /*b500*/  ISETP.GT.AND P6, PT, R0.reuse, 0x30, P1 ;  /* 0x000000300000780c */ /* 0x040fe20000fc4270 */
[----:B------:R3:W-:Y:S01]  /*b510*/  @P5 STG.E desc[UR16][R48.64], R57 ;  /* 0x0000003930005986 */ /* 0x0007e2000c101910 */
[----:B-1----:R-:W-:Y:S02]  /*b520*/  IADD3.X R51, R3, R47, RZ, P4, !PT ;  /* 0x0000002f03337210 */ /* 0x002fe400027fe4ff */
[C---:B------:R-:W-:Y:S01]  /*b530*/  ISETP.GT.AND P5, PT, R0.reuse, 0x31, P1 ;  /* 0x000000310000780c */ /* 0x040fe20000fa4270 */
[----:B------:R-:W-:Y:S01]  /*b540*/  FMUL R197, R197, UR21 ;  /* 0x00000015c5c57c20 */ /* 0x000fe20008400000 */
[----:B------:R-:W-:Y:S01]  /*b550*/  ISETP.GT.AND P4, PT, R0, 0x38, P2 ;  /* 0x000000380000780c */ /* 0x000fe20001784270 */
        /* <DEDUP_REMOVED lines=13> */
[C---:B------:R-:W-:Y:S01]  /*b630*/  ISETP.GT.AND P4, PT, R0.reuse, 0x39, P1 ;  /* 0x000000390000780c */ /* 0x040fe20000f84270 */
[----:B0-----:R-:W-:Y:S01]  /*b640*/  IMAD.X R55, R3, 0x1, R51, P5 ;  /* 0x0000000103377824 */ /* 0x001fe200028e0633 */
[----:B------:R-:W-:Y:S01]  /*b650*/  ISETP.GT.AND P5, PT, R0, 0x40, P2 ;  /* 0x000000400000780c */ /* 0x000fe200017a4270 */
[----:B------:R-:W-:Y:S01]  /*b660*/  FMUL R69, R192, UR21 ;  /* 0x00000015c0457c20 */ /* 0x000fe20008400000 */
[----:B------:R-:W-:Y:S01]  /*b670*/  FMUL R191, R191, UR21 ;  /* 0x00000015bfbf7c20 */ /* 0x000fe20008400000 */
[----:B------:R-:W-:Y:S01]  /*b680*/  FMUL R71, R190, UR21 ;  /* 0x00000015be477c20 */ /* 0x000fe20008400000 */
[----:B------:R-:W-:Y:S01]  /*b690*/  @P0 STG.E desc[UR16][R54.64], R199 ;  /* 0x000000c736000986 */ /* 0x000fe2000c101910 */
[----:B------:R-:W-:Y:S01]  /*b6a0*/  IADD3 R56, P0, R81, R52, RZ ;  /* 0x0000003451387210 */ /* 0x000fe20007f1e0ff */
[----:B------:R-:W-:Y:S01]  /*b6b0*/  FMUL R189, R189, UR21 ;  /* 0x00000015bdbd7c20 */ /* 0x000fe20008400000 */
[----:B------:R-:W-:Y:S01]  /*b6c0*/  FMUL R73, R188, UR21 ;  /* 0x00000015bc497c20 */ /* 0x000fe20008400000 */
[----:B------:R-:W-:Y:S01]  /*b6d0*/  FMUL R187, R187, UR21 ;  /* 0x00000015bbbb7c20 */ /* 0x000fe20008400000 */
[----:B---3--:R-:W-:Y:S01]  /*b6e0*/  IADD3.X R57, R3, R53, RZ, P0, !PT ;  /* 0x0000003503397210 */ /* 0x008fe200007fe4ff */
[----:B------:R0:W-:Y:S01]  /*b6f0*/  @P6 STG.E desc[UR16][R52.64+0x20], R63 ;  /* 0x0000203f34006986 */ /* 0x0001e2000c101910 */
[----:B------:R-:W-:-:S03]  /*b700*/  ISETP.GT.AND P0, PT, R0, 0x41, P2 ;  /* 0x000000410000780c */ /* 0x000fc60001704270 */
[----:B------:R-:W-:Y:S01]  /*b710*/  @P4 STG.E desc[UR16][R54.64+0x20], R197 ;  /* 0x000020c536004986 */ /* 0x000fe2000c101910 */
[----:B------:R-:W-:Y:S02]  /*b720*/  IADD3 R58, P4, R81, R54, RZ ;  /* 0x00000036513a7210 */ /* 0x000fe40007f9e0ff */
[C---:B------:R-:W-:Y:S01]  /*b730*/  ISETP.GT.AND P6, PT, R0.reuse, 0x40, P1 ;  /* 0x000000400000780c */ /* 0x040fe20000fc4270 */
[----:B------:R3:W-:Y:S02]  /*b740*/  @P5 STG.E desc[UR16][R56.64], R65 ;  /* 0x0000004138005986 */ /* 0x0007e4000c101910 */
[----:B-1----:R-:W-:Y:S01]  /*b750*/  IMAD.X R59, R3, 0x1, R55, P4 ;  /* 0x00000001033b7824 */ /* 0x002fe200020e0637 */
[----:B------:R-:W-:Y:S01]  /*b760*/  ISETP.GT.AND P5, PT, R0, 0x41, P1 ;  /* 0x000000410000780c */ /* 0x000fe20000fa4270 */
        /* <DEDUP_REMOVED lines=19> */
[----:B------:R-:W-:Y:S01]  /*b8a0*/  FMUL R179, R179, UR21 ;  /* 0x00000015b3b37c20 */ /* 0x000fe20008400000 */
[----:B------:R-:W-:Y:S01]  /*b8b0*/  @P0 STG.E desc[UR16][R62.64], R191 ;  /* 0x000000bf3e000986 */ /* 0x000fe2000c101910 */
[----:B------:R-:W-:Y:S02]  /*b8c0*/  IADD3 R64, P0, R81, R60, RZ ;  /* 0x0000003c51407210 */ /* 0x000fe40007f1e0ff */
[----:B------:R-:W-:Y:S01]  /*b8d0*/  ISETP.GT.AND P5, PT, R0, 0x50, P2 ;  /* 0x000000500000780c */ /* 0x000fe200017a4270 */
[----:B------:R-:W-:Y:S01]  /*b8e0*/  FMUL R85, R178, UR21 ;  /* 0x00000015b2557c20 */ /* 0x000fe20008400000 */
[----:B------:R-:W-:Y:S01]  /*b8f0*/  FMUL R177, R177, UR21 ;  /* 0x00000015b1b17c20 */ /* 0x000fe20008400000 */
[----:B---3--:R-:W-:Y:S01]  /*b900*/  IMAD.X R65, R3, 0x1, R61, P0 ;  /* 0x0000000103417824 */ /* 0x008fe200000e063d */
[----:B------:R-:W-:Y:S01]  /*b910*/  ISETP.GT.AND P0, PT, R0, 0x51, P2 ;  /* 0x000000510000780c */ /* 0x000fe20001704270 */
[----:B------:R0:W-:Y:S04]  /*b920*/  @P6 STG.E desc[UR16][R60.64+0x20], R71 ;  /* 0x000020473c006986 */ /* 0x0001e8000c101910 */
[----:B------:R-:W-:Y:S01]  /*b930*/  @P4 STG.E desc[UR16][R62.64+0x20], R189 ;  /* 0x000020bd3e004986 */ /* 0x000fe2000c101910 */
[----:B------:R-:W-:-:S02]  /*b940*/  IADD3 R66, P4, R81, R62, RZ ;  /* 0x0000003e51427210 */ /* 0x000fc40007f9e0ff */
[----:B------:R-:W-:Y:S01]  /*b950*/  ISETP.GT.AND P6, PT, R0, 0x50, P1 ;  /* 0x000000500000780c */ /* 0x000fe20000fc4270 */
[----:B------:R-:W-:Y:S01]  /*b960*/  FMUL R87, R176, UR21 ;  /* 0x00000015b0577c20 */ /* 0x000fe20008400000 */
[----:B------:R-:W-:Y:S01]  /*b970*/  FMUL R175, R175, UR21 ;  /* 0x00000015afaf7c20 */ /* 0x000fe20008400000 */
[----:B-1----:R-:W-:Y:S01]  /*b980*/  IMAD.X R67, R3, 0x1, R63, P4 ;  /* 0x0000000103437824 */ /* 0x002fe200020e063f */
[----:B------:R1:W-:Y:S01]  /*b990*/  @P5 STG.E desc[UR16][R64.64], R73 ;  /* 0x0000004940005986 */ /* 0x0003e2000c101910 */
[----:B------:R-:W-:-:S03]  /*b9a0*/  ISETP.GT.AND P5, PT, R0, 0x51, P1 ;  /* 0x000000510000780c */ /* 0x000fc60000fa4270 */
[----:B------:R-:W-:Y:S01]  /*b9b0*/  @P0 STG.E desc[UR16][R66.64], R187 ;  /* 0x000000bb42000986 */ /* 0x000fe2000c101910 */
[----:B------:R-:W-:Y:S02]  /*b9c0*/  IADD3 R68, P0, R81, R64, RZ ;  /* 0x0000004051447210 */ /* 0x000fe40007f1e0ff */
[----:B------:R-:W-:Y:S01]  /*b9d0*/  ISETP.GT.AND P4, PT, R0, 0x58, P2 ;  /* 0x000000580000780c */ /* 0x000fe20001784270 */
[----:B------:R-:W-:Y:S01]  /*b9e0*/  FMUL R89, R174, UR21 ;  /* 0x00000015ae597c20 */ /* 0x000fe20008400000 */
[----:B--2---:R-:W-:Y:S01]  /*b9f0*/  IADD3.X R69, R3, R65, RZ, P0, !PT ;  /* 0x0000004103457210 */ /* 0x004fe200007fe4ff */
[----:B------:R-:W-:Y:S01]  /*ba00*/  FMUL R173, R173, UR21 ;  /* 0x00000015adad7c20 */ /* 0x000fe20008400000 */
[----:B------:R-:W-:Y:S01]  /*ba10*/  ISETP.GT.AND P0, PT, R0, 0x59, P2 ;  /* 0x000000590000780c */ /* 0x000fe20001704270 */
[----:B------:R2:W-:Y:S01]  /*ba20*/  @P6 STG.E desc[UR16][R64.64+0x20], R75 ;  /* 0x0000204b40006986 */ /* 0x0005e2000c101910 */
[----:B------:R-:W-:-:S03]  /*ba30*/  IADD3 R70, P6, R81, R66, RZ ;  /* 0x0000004251467210 */ /* 0x000fc60007fde0ff */
[----:B------:R-:W-:Y:S01]  /*ba40*/  @P5 STG.E desc[UR16][R66.64+0x20], R185 ;  /* 0x000020b942005986 */ /* 0x000fe2000c101910 */
[C---:B------:R-:W-:Y:S01]  /*ba50*/  ISETP.GT.AND P5, PT, R0.reuse, 0x58, P1 ;  /* 0x000000580000780c */ /* 0x040fe20000fa4270 */
[----:B0-----:R-:W-:Y:S02]  /*ba60*/  IMAD.X R71, R3, 0x1, R67, P6 ;  /* 0x0000000103477824 */ /* 0x001fe400030e0643 */
[----:B------:R0:W-:Y:S01]  /*ba70*/  @P4 STG.E desc[UR16][R68.64], R77 ;  /* 0x0000004d44004986 */ /* 0x0001e2000c101910 */
[----:B------:R-:W-:-:S03]  /*ba80*/  ISETP.GT.AND P4, PT, R0, 0x59, P1 ;  /* 0x000000590000780c */ /* 0x000fc60000f84270 */
[----:B------:R-:W-:Y:S01]  /*ba90*/  @P0 STG.E desc[UR16][R70.64], R183 ;  /* 0x000000b746000986 */ /* 0x000fe2000c101910 */
[----:B------:R-:W-:Y:S02]  /*baa0*/  IADD3 R72, P0, R81, R68, RZ ;  /* 0x0000004451487210 */ /* 0x000fe40007f1e0ff */
[----:B------:R-:W-:Y:S01]  /*bab0*/  ISETP.GT.AND P6, PT, R0, 0x60, P2 ;  /* 0x000000600000780c */ /* 0x000fe200017c4270 */
[----:B------:R-:W-:Y:S01]  /*bac0*/  FMUL R91, R172, UR21 ;  /* 0x00000015ac5b7c20 */ /* 0x000fe20008400000 */
[----:B------:R-:W-:Y:S01]  /*bad0*/  FMUL R171, R171, UR21 ;  /* 0x00000015abab7c20 */ /* 0x000fe20008400000 */
[----:B-1----:R-:W-:Y:S01]  /*bae0*/  IMAD.X R73, R3, 0x1, R69, P0 ;  /* 0x0000000103497824 */ /* 0x002fe200000e0645 */
[----:B------:R-:W-:Y:S01]  /*baf0*/  ISETP.GT.AND P0, PT, R0, 0x61, P2 ;  /* 0x000000610000780c */ /* 0x000fe20001704270 */
[----:B------:R1:W-:Y:S04]  /*bb00*/  @P5 STG.E desc[UR16][R68.64+0x20], R79 ;  /* 0x0000204f44005986 */ /* 0x0003e8000c101910 */
[----:B------:R-:W-:Y:S01]  /*bb10*/  @P4 STG.E desc[UR16][R70.64+0x20], R181 ;  /* 0x000020b546004986 */ /* 0x000fe2000c101910 */
[----:B------:R-:W-:-:S02]  /*bb20*/  IADD3 R74, P4, R81, R70, RZ ;  /* 0x00000046514a7210 */ /* 0x000fc40007f9e0ff */
[C---:B------:R-:W-:Y:S01]  /*bb30*/  ISETP.GT.AND P5, PT, R0.reuse, 0x60, P1 ;  /* 0x000000600000780c */ /* 0x040fe20000fa4270 */
[----:B------:R3:W-:Y:S01]  /*bb40*/  @P6 STG.E desc[UR16][R72.64], R83 ;  /* 0x0000005348006986 */ /* 0x0007e2000c101910 */
[----:B--2---:R-:W-:Y:S02]  /*bb50*/  IADD3.X R75, R3, R71, RZ, P4, !PT ;  /* 0x00000047034b7210 */ /* 0x004fe400027fe4ff */
[C---:B------:R-:W-:Y:S01]  /*bb60*/  ISETP.GT.AND P6, PT, R0.reuse, 0x61, P1 ;  /* 0x000000610000780c */ /* 0x040fe20000fc4270 */
[----:B------:R-:W-:Y:S01]  /*bb70*/  FMUL R169, R169, UR21 ;  /* 0x00000015a9a97c20 */ /* 0x000fe20008400000 */
[C---:B------:R-:W-:Y:S01]  /*bb80*/  ISETP.GT.AND P4, PT, R0.reuse, 0x68, P2 ;  /* 0x000000680000780c */ /* 0x040fe20001784270 */
[----:B------:R-:W-:Y:S01]  /*bb90*/  @P0 STG.E desc[UR16][R74.64], R179 ;  /* 0x000000b34a000986 */ /* 0x000fe2000c101910 */
[----:B------:R-:W-:Y:S01]  /*bba0*/  IADD3 R76, P0, R81, R72, RZ ;  /* 0x00000048514c7210 */ /* 0x000fe20007f1e0ff */
[----:B------:R-:W-:Y:S01]  /*bbb0*/  FMUL R167, R167, UR21 ;  /* 0x00000015a7a77c20 */ /* 0x000fe20008400000 */
[----:B------:R-:W-:Y:S01]  /*bbc0*/  FMUL R165, R165, UR21 ;  /* 0x00000015a5a57c20 */ /* 0x000fe20008400000 */
[----:B------:R-:W-:Y:S01]  /*bbd0*/  FMUL R163, R163, UR21 ;  /* 0x00000015a3a37c20 */ /* 0x000fe20008400000 */
[----:B------:R-:W-:Y:S01]  /*bbe0*/  FMUL R161, R161, UR21 ;  /* 0x00000015a1a17c20 */ /* 0x000fe20008400000 */
[----:B0-----:R-:W-:Y:S01]  /*bbf0*/  IMAD.X R77, R3, 0x1, R73, P0 ;  /* 0x00000001034d7824 */ /* 0x001fe200000e0649 */
[----:B------:R0:W-:Y:S01]  /*bc00*/  @P5 STG.E desc[UR16][R72.64+0x20], R85 ;  /* 0x0000205548005986 */ /* 0x0001e2000c101910 */
[----:B------:R-:W-:-:S03]  /*bc10*/  ISETP.GT.AND P0, PT, R0, 0x69, P2 ;  /* 0x000000690000780c */ /* 0x000fc60001704270 */
[----:B------:R-:W-:Y:S01]  /*bc20*/  @P6 STG.E desc[UR16][R74.64+0x20], R177 ;  /* 0x000020b14a006986 */ /* 0x000fe2000c101910 */
[----:B------:R-:W-:-:S03]  /*bc30*/  ISETP.GT.AND P6, PT, R0, 0x68, P1 ;  /* 0x000000680000780c */ /* 0x000fc60000fc4270 */
[----:B------:R-:W-:Y:S01]  /*bc40*/  @P4 STG.E desc[UR16][R76.64], R87 ;  /* 0x000000574c004986 */ /* 0x000fe2000c101910 */
[C---:B------:R-:W-:Y:S02]  /*bc50*/  ISETP.GT.AND P4, PT, R0.reuse, 0x69, P1 ;  /* 0x000000690000780c */ /* 0x040fe40000f84270 */
[----:B------:R-:W-:Y:S01]  /*bc60*/  IADD3 R78, P5, R81, R74, RZ ;  /* 0x0000004a514e7210 */ /* 0x000fe20007fbe0ff */
[----:B------:R-:W-:Y:S01]  /*bc70*/  FMUL R159, R159, UR21 ;  /* 0x000000159f9f7c20 */ /* 0x000fe20008400000 */
[----:B------:R-:W-:Y:S01]  /*bc80*/  FMUL R157, R157, UR21 ;  /* 0x000000159d9d7c20 */ /* 0x000fe20008400000 */
[----:B------:R-:W-:Y:S01]  /*bc90*/  FMUL R23, R23, UR21 ;  /* 0x0000001517177c20 */ /* 0x000fe20008400000 */
[----:B------:R-:W-:Y:S01]  /*bca0*/  FMUL R21, R21, UR21 ;  /* 0x0000001515157c20 */ /* 0x000fe20008400000 */
[----:B-1----:R-:W-:Y:S01]  /*bcb0*/  IMAD.X R79, R3, 0x1, R75, P5 ;  /* 0x00000001034f7824 */ /* 0x002fe200028e064b */
[C---:B------:R-:W-:Y:S01]  /*bcc0*/  ISETP.GT.AND P5, PT, R0.reuse, 0x70, P2 ;  /* 0x000000700000780c */ /* 0x040fe200017a4270 */
[----:B------:R-:W-:Y:S01]  /*bcd0*/  FMUL R19, R19, UR21 ;  /* 0x0000001513137c20 */ /* 0x000fe20008400000 */
[----:B------:R-:W-:Y:S01]  /*bce0*/  FMUL R17, R17, UR21 ;  /* 0x0000001511117c20 */ /* 0x000fe20008400000 */
[----:B------:R-:W-:Y:S01]  /*bcf0*/  FMUL R15, R15, UR21 ;  /* 0x000000150f0f7c20 */ /* 0x000fe20008400000 */
[----:B------:R-:W-:Y:S01]  /*bd00*/  @P0 STG.E desc[UR16][R78.64], R175 ;  /* 0x000000af4e000986 */ /* 0x000fe2000c101910 */
[----:B------:R-:W-:-:S03]  /*bd10*/  ISETP.GT.AND P0, PT, R0, 0x71, P2 ;  /* 0x000000710000780c */ /* 0x000fc60001704270 */
[----:B------:R1:W-:Y:S01]  /*bd20*/  @P6 STG.E desc[UR16][R76.64+0x20], R89 ;  /* 0x000020594c006986 */ /* 0x0003e2000c101910 */
[----:B------:R-:W-:-:S03]  /*bd30*/  IADD3 R82, P6, R81, R76, RZ ;  /* 0x0000004c51527210 */ /* 0x000fc60007fde0ff */
[----:B------:R-:W-:Y:S01]  /*bd40*/  @P4 STG.E desc[UR16][R78.64+0x20], R173 ;  /* 0x000020ad4e004986 */ /* 0x000fe2000c101910 */
[----:B------:R-:W-:Y:S02]  /*bd50*/  IADD3 R84, P4, R81, R78, RZ ;  /* 0x0000004e51547210 */ /* 0x000fe40007f9e0ff */
[----:B---3--:R-:W-:Y:S01]  /*bd60*/  IADD3.X R83, R3, R77, RZ, P6, !PT ;  /* 0x0000004d03537210 */ /* 0x008fe200037fe4ff */
[----:B------:R-:W-:Y:S01]  /*bd70*/  FMUL R13, R13, UR21 ;  /* 0x000000150d0d7c20 */ /* 0x000fe20008400000 */
[----:B------:R-:W2:Y:S01]  /*bd80*/  LDL.LU R224, [R1+0x20] ;  /* 0x0000200001e07983 */ /* 0x000ea20000300800 */
[----:B0-----:R-:W-:Y:S01]  /*bd90*/  IMAD.X R85, R3, 0x1, R79, P4 ;  /* 0x0000000103557824 */ /* 0x001fe200020e064f */
[----:B------:R-:W-:Y:S02]  /*bda0*/  ISETP.GT.AND P4, PT, R0, 0x70, P1 ;  /* 0x000000700000780c */ /* 0x000fe40000f84270 */
[----:B------:R0:W-:Y:S01]  /*bdb0*/  @P5 STG.E desc[UR16][R82.64], R91 ;  /* 0x0000005b52005986 */ /* 0x0001e2000c101910 */
[C---:B------:R-:W-:Y:S01]  /*bdc0*/  IADD3 R80, P5, R81.reuse, R82, RZ ;  /* 0x0000005251507210 */ /* 0x040fe20007fbe0ff */
[----:B-1----:R-:W-:Y:S01]  /*bdd0*/  FMUL R89, R170, UR21 ;  /* 0x00000015aa597c20 */ /* 0x002fe20008400000 */
[----:B------:R-:W-:Y:S01]  /*bde0*/  IADD3 R86, P6, R81, R84, RZ ;  /* 0x0000005451567210 */ /* 0x000fe20007fde0ff */
[----:B------:R-:W-:Y:S01]  /*bdf0*/  @P0 STG.E desc[UR16][R84.64], R171 ;  /* 0x000000ab54000986 */ /* 0x000fe2000c101910 */
[C---:B------:R-:W-:Y:S01]  /*be00*/  ISETP.GT.AND P0, PT, R0.reuse, 0x71, P1 ;  /* 0x000000710000780c */ /* 0x040fe20000f04270 */
[----:B------:R-:W-:Y:S01]  /*be10*/  IMAD.X R81, R3, 0x1, R83, P5 ;  /* 0x0000000103517824 */ /* 0x000fe200028e0653 */
[C---:B------:R-:W-:Y:S01]  /*be20*/  ISETP.GT.AND P5, PT, R0.reuse, 0x78, P2 ;  /* 0x000000780000780c */ /* 0x040fe200017a4270 */
[----:B------:R-:W3:Y:S01]  /*be30*/  LDL.LU R225, [R1+0x1c] ;  /* 0x00001c0001e17983 */ /* 0x000ee20000300800 */
[----:B------:R-:W-:-:S03]  /*be40*/  ISETP.GT.AND P2, PT, R0, 0x79, P2 ;  /* 0x000000790000780c */ /* 0x000fc60001744270 */
[----:B------:R1:W-:Y:S01]  /*be50*/  @P4 STG.E desc[UR16][R82.64+0x20], R89 ;  /* 0x0000205952004986 */ /* 0x0003e2000c101910 */
[C---:B------:R-:W-:Y:S02]  /*be60*/  ISETP.GT.AND P4, PT, R0.reuse, 0x78, P1 ;  /* 0x000000780000780c */ /* 0x040fe40000f84270 */
[----:B------:R-:W-:Y:S01]  /*be70*/  ISETP.GT.AND P1, PT, R0, 0x79, P1 ;  /* 0x000000790000780c */ /* 0x000fe20000f24270 */
[----:B0-----:R-:W-:Y:S01]  /*be80*/  FMUL R91, R166, UR21 ;  /* 0x00000015a65b7c20 */ /* 0x001fe20008400000 */
[----:B------:R-:W-:Y:S01]  /*be90*/  IADD3.X R87, R3, R85, RZ, P6, !PT ;  /* 0x0000005503577210 */ /* 0x000fe200037fe4ff */
[----:B------:R-:W-:Y:S01]  /*bea0*/  FMUL R3, R168, UR21 ;  /* 0x00000015a8037c20 */ /* 0x000fe20008400000 */
[----:B------:R-:W-:Y:S01]  /*beb0*/  @P0 STG.E desc[UR16][R84.64+0x20], R169 ;  /* 0x000020a954000986 */ /* 0x000fe2000c101910 */
[----:B------:R-:W-:-:S03]  /*bec0*/  ISETP.GT.AND P0, PT, R2, 0x80, PT ;  /* 0x000000800200780c */ /* 0x000fc60003f04270 */
[----:B------:R0:W-:Y:S01]  /*bed0*/  @P5 STG.E desc[UR16][R80.64], R3 ;  /* 0x0000000350005986 */ /* 0x0001e2000c101910 */
[----:B------:R-:W-:-:S03]  /*bee0*/  ISETP.GT.AND P5, PT, R0, RZ, P0 ;  /* 0x000000ff0000720c */ /* 0x000fc600007a4270 */
[----:B------:R-:W-:Y:S01]  /*bef0*/  @P2 STG.E desc[UR16][R86.64], R167 ;  /* 0x000000a756002986 */ /* 0x000fe2000c101910 */
[----:B------:R-:W-:Y:S02]  /*bf00*/  ISETP.GT.AND P2, PT, R2, 0x88, PT ;  /* 0x000000880200780c */ /* 0x000fe40003f44270 */
[C---:B------:R-:W-:Y:S01]  /*bf10*/  ISETP.GT.AND P6, PT, R0.reuse, 0x1, P0 ;  /* 0x000000010000780c */ /* 0x040fe200007c4270 */
[----:B------:R0:W-:Y:S01]  /*bf20*/  @P4 STG.E desc[UR16][R80.64+0x20], R91 ;  /* 0x0000205b50004986 */ /* 0x0001e2000c101910 */
[----:B------:R-:W-:-:S03]  /*bf30*/  ISETP.GT.AND P4, PT, R0, RZ, P2 ;  /* 0x000000ff0000720c */ /* 0x000fc60001784270 */
[----:B------:R-:W-:Y:S01]  /*bf40*/  @P1 STG.E desc[UR16][R86.64+0x20], R165 ;  /* 0x000020a556001986 */ /* 0x000fe2000c101910 */
[----:B------:R-:W-:Y:S01]  /*bf50*/  ISETP.GT.AND P1, PT, R0, 0x1, P2 ;  /* 0x000000010000780c */ /* 0x000fe20001724270 */
[----:B-1----:R-:W-:Y:S01]  /*bf60*/  FMUL R89, R164, UR21 ;  /* 0x00000015a4597c20 */ /* 0x002fe20008400000 */
[----:B0-----:R-:W-:Y:S01]  /*bf70*/  FMUL R3, R162, UR21 ;  /* 0x00000015a2037c20 */ /* 0x001fe20008400000 */
[----:B------:R-:W-:Y:S01]  /*bf80*/  FMUL R11, R11, UR21 ;  /* 0x000000150b0b7c20 */ /* 0x000fe20008400000 */
[----:B------:R-:W2:Y:S04]  /*bf90*/  LDL.LU R222, [R1+0x18] ;  /* 0x0000180001de7983 */ /* 0x000ea80000300800 */
[----:B------:R0:W-:Y:S01]  /*bfa0*/  @P5 STG.E desc[UR16][R24.64+0x200], R89 ;  /* 0x0002005918005986 */ /* 0x0001e2000c101910 */
[----:B------:R-:W-:-:S03]  /*bfb0*/  ISETP.GT.AND P5, PT, R0, 0x9, P0 ;  /* 0x000000090000780c */ /* 0x000fc600007a4270 */
[----:B------:R-:W-:Y:S01]  /*bfc0*/  @P6 STG.E desc[UR16][R26.64+0x200], R163 ;  /* 0x000200a31a006986 */ /* 0x000fe2000c101910 */
[----:B------:R-:W-:-:S03]  /*bfd0*/  ISETP.GT.AND P6, PT, R0, 0x8, P0 ;  /* 0x000000080000780c */ /* 0x000fc600007c4270 */
[----:B------:R1:W-:Y:S01]  /*bfe0*/  @P4 STG.E desc[UR16][R24.64+0x220], R3 ;  /* 0x0002200318004986 */ /* 0x0003e2000c101910 */
[----:B------:R-:W-:-:S03]  /*bff0*/  ISETP.GT.AND P4, PT, R0, 0x8, P2 ;  /* 0x000000080000780c */ /* 0x000fc60001784270 */
[----:B------:R1:W-:Y:S01]  /*c000*/  @P1 STG.E desc[UR16][R26.64+0x220], R161 ;  /* 0x000220a11a001986 */ /* 0x0003e2000c101910 */
[----:B------:R-:W-:Y:S01]  /*c010*/  ISETP.GT.AND P1, PT, R0, 0x9, P2 ;  /* 0x000000090000780c */ /* 0x000fe20001724270 */
[----:B------:R-:W-:Y:S01]  /*c020*/  FMUL R91, R160, UR21 ;  /* 0x00000015a05b7c20 */ /* 0x000fe20008400000 */
[----:B0-----:R-:W-:Y:S01]  /*c030*/  FMUL R89, R158, UR21 ;  /* 0x000000159e597c20 */ /* 0x001fe20008400000 */
[----:B------:R-:W3:Y:S04]  /*c040*/  LDL.LU R223, [R1+0x14] ;  /* 0x0000140001df7983 */ /* 0x000ee80000300800 */
[----:B------:R-:W-:Y:S01]  /*c050*/  @P6 STG.E desc[UR16][R30.64+0x200], R91 ;  /* 0x0002005b1e006986 */ /* 0x000fe2000c101910 */
[----:B------:R-:W-:-:S03]  /*c060*/  ISETP.GT.AND P6, PT, R0, 0x10, P0 ;  /* 0x000000100000780c */ /* 0x000fc600007c4270 */
[----:B------:R-:W-:Y:S01]  /*c070*/  @P5 STG.E desc[UR16][R28.64+0x200], R159 ;  /* 0x0002009f1c005986 */ /* 0x000fe2000c101910 */
[----:B------:R-:W-:-:S03]  /*c080*/  ISETP.GT.AND P5, PT, R0, 0x11, P0 ;  /* 0x000000110000780c */ /* 0x000fc600007a4270 */
[----:B------:R-:W-:Y:S01]  /*c090*/  @P4 STG.E desc[UR16][R30.64+0x220], R89 ;  /* 0x000220591e004986 */ /* 0x000fe2000c101910 */
[----:B------:R-:W-:-:S03]  /*c0a0*/  ISETP.GT.AND P4, PT, R0, 0x10, P2 ;  /* 0x000000100000780c */ /* 0x000fc60001784270 */
[----:B------:R-:W-:Y:S01]  /*c0b0*/  @P1 STG.E desc[UR16][R28.64+0x220], R157 ;  /* 0x0002209d1c001986 */ /* 0x000fe2000c101910 */
[----:B------:R-:W-:Y:S01]  /*c0c0*/  ISETP.GT.AND P1, PT, R0, 0x11, P2 ;  /* 0x000000110000780c */ /* 0x000fe20001724270 */
[----:B-1----:R-:W-:Y:S01]  /*c0d0*/  FMUL R3, R156, UR21 ;  /* 0x000000159c037c20 */ /* 0x002fe20008400000 */
[----:B------:R-:W-:Y:S01]  /*c0e0*/  FMUL R25, R22, UR21 ;  /* 0x0000001516197c20 */ /* 0x000fe20008400000 */
[----:B------:R-:W-:Y:S01]  /*c0f0*/  FMUL R27, R20, UR21 ;  /* 0x00000015141b7c20 */ /* 0x000fe20008400000 */
[----:B------:R-:W-:Y:S01]  /*c100*/  FMUL R9, R9, UR21 ;  /* 0x0000001509097c20 */ /* 0x000fe20008400000 */
[----:B------:R-:W3:Y:S04]  /*c110*/  LDL.LU R220, [R1+0x10] ;  /* 0x0000100001dc7983 */ /* 0x000ee80000300800 */
[----:B------:R0:W-:Y:S01]  /*c120*/  @P6 STG.E desc[UR16][R32.64+0x200], R3 ;  /* 0x0002000320006986 */ /* 0x0001e2000c101910 */
[----:B------:R-:W-:-:S03]  /*c130*/  ISETP.GT.AND P6, PT, R0, 0x18, P0 ;  /* 0x000000180000780c */ /* 0x000fc600007c4270 */
[----:B------:R1:W-:Y:S01]  /*c140*/  @P5 STG.E desc[UR16][R34.64+0x200], R23 ;  /* 0x0002001722005986 */ /* 0x0003e2000c101910 */
[----:B------:R-:W-:-:S03]  /*c150*/  ISETP.GT.AND P5, PT, R0, 0x19, P0 ;  /* 0x000000190000780c */ /* 0x000fc600007a4270 */
[----:B------:R-:W-:Y:S01]  /*c160*/  @P4 STG.E desc[UR16][R32.64+0x220], R25 ;  /* 0x0002201920004986 */ /* 0x000fe2000c101910 */
[----:B------:R-:W-:-:S03]  /*c170*/  ISETP.GT.AND P4, PT, R0, 0x18, P2 ;  /* 0x000000180000780c */ /* 0x000fc60001784270 */
[----:B------:R-:W-:Y:S01]  /*c180*/  @P1 STG.E desc[UR16][R34.64+0x220], R21 ;  /* 0x0002201522001986 */ /* 0x000fe2000c101910 */
[----:B------:R-:W-:Y:S01]  /*c190*/  ISETP.GT.AND P1, PT, R0, 0x19, P2 ;  /* 0x000000190000780c */ /* 0x000fe20001724270 */
[----:B0-----:R-:W-:Y:S02]  /*c1a0*/  FMUL R3, R18, UR21 ;  /* 0x0000001512037c20 */ /* 0x001fe40008400000 */
[----:B------:R-:W-:Y:S01]  /*c1b0*/  @P6 STG.E desc[UR16][R36.64+0x200], R27 ;  /* 0x0002001b24006986 */ /* 0x000fe2000c101910 */
[----:B------:R-:W-:-:S03]  /*c1c0*/  ISETP.GT.AND P6, PT, R0, 0x20, P0 ;  /* 0x000000200000780c */ /* 0x000fc600007c4270 */
[----:B------:R0:W-:Y:S01]  /*c1d0*/  @P5 STG.E desc[UR16][R38.64+0x200], R19 ;  /* 0x0002001326005986 */ /* 0x0001e2000c101910 */
[----:B------:R-:W-:-:S03]  /*c1e0*/  ISETP.GT.AND P5, PT, R0, 0x21, P0 ;  /* 0x000000210000780c */ /* 0x000fc600007a4270 */
[----:B------:R4:W-:Y:S01]  /*c1f0*/  @P4 STG.E desc[UR16][R36.64+0x220], R3 ;  /* 0x0002200324004986 */ /* 0x0009e2000c101910 */
[----:B------:R-:W-:-:S03]  /*c200*/  ISETP.GT.AND P4, PT, R0, 0x20, P2 ;  /* 0x000000200000780c */ /* 0x000fc60001784270 */
[----:B------:R4:W-:Y:S01]  /*c210*/  @P1 STG.E desc[UR16][R38.64+0x220], R17 ;  /* 0x0002201126001986 */ /* 0x0009e2000c101910 */
[----:B------:R-:W-:Y:S01]  /*c220*/  ISETP.GT.AND P1, PT, R0, 0x21, P2 ;  /* 0x000000210000780c */ /* 0x000fe20001724270 */
[----:B-1----:R-:W-:Y:S01]  /*c230*/  FMUL R23, R16, UR21 ;  /* 0x0000001510177c20 */ /* 0x002fe20008400000 */
[----:B0-----:R-:W-:Y:S01]  /*c240*/  FMUL R19, R14, UR21 ;  /* 0x000000150e137c20 */ /* 0x001fe20008400000 */
[----:B------:R-:W3:Y:S01]  /*c250*/  LDL.LU R221, [R1+0x4] ;  /* 0x0000040001dd7983 */ /* 0x000ee20000300800 */
[----:B------:R-:W-:Y:S01]  /*c260*/  FMUL R7, R7, UR21 ;  /* 0x0000001507077c20 */ /* 0x000fe20008400000 */
[----:B------:R-:W-:Y:S01]  /*c270*/  FMUL R5, R5, UR21 ;  /* 0x0000001505057c20 */ /* 0x000fe20008400000 */
[----:B----4-:R-:W-:Y:S01]  /*c280*/  FMUL R3, R12, UR21 ;  /* 0x000000150c037c20 */ /* 0x010fe20008400000 */
[----:B------:R-:W-:Y:S01]  /*c290*/  @P6 STG.E desc[UR16][R40.64+0x200], R23 ;  /* 0x0002001728006986 */ /* 0x000fe2000c101910 */
[----:B------:R-:W-:Y:S01]  /*c2a0*/  ISETP.GT.AND P6, PT, R0, 0x28, P0 ;  /* 0x000000280000780c */ /* 0x000fe200007c4270 */
[----:B------:R-:W-:Y:S01]  /*c2b0*/  FMUL R153, R153, UR21 ;  /* 0x0000001599997c20 */ /* 0x000fe20008400000 */
[----:B------:R-:W-:Y:S01]  /*c2c0*/  FMUL R17, R8, UR21 ;  /* 0x0000001508117c20 */ /* 0x000fe20008400000 */
[----:B------:R0:W-:Y:S01]  /*c2d0*/  @P5 STG.E desc[UR16][R42.64+0x200], R15 ;  /* 0x0002000f2a005986 */ /* 0x0001e2000c101910 */
[----:B------:R-:W-:Y:S01]  /*c2e0*/  ISETP.GT.AND P5, PT, R0, 0x29, P0 ;  /* 0x000000290000780c */ /* 0x000fe200007a4270 */
[----:B------:R-:W-:-:S02]  /*c2f0*/  FMUL R229, R229, UR21 ;  /* 0x00000015e5e57c20 */ /* 0x000fc40008400000 */
[----:B------:R-:W-:Y:S01]  /*c300*/  @P4 STG.E desc[UR16][R40.64+0x220], R19 ;  /* 0x0002201328004986 */ /* 0x000fe2000c101910 */
[----:B------:R-:W-:-:S03]  /*c310*/  ISETP.GT.AND P4, PT, R0, 0x28, P2 ;  /* 0x000000280000780c */ /* 0x000fc60001784270 */
[----:B------:R-:W-:Y:S01]  /*c320*/  @P1 STG.E desc[UR16][R42.64+0x220], R13 ;  /* 0x0002200d2a001986 */ /* 0x000fe2000c101910 */
[----:B------:R-:W-:Y:S01]  /*c330*/  ISETP.GT.AND P1, PT, R0, 0x29, P2 ;  /* 0x000000290000780c */ /* 0x000fe20001724270 */
[----:B0-----:R-:W-:Y:S02]  /*c340*/  FMUL R15, R10, UR21 ;  /* 0x000000150a0f7c20 */ /* 0x001fe40008400000 */
[----:B------:R0:W-:Y:S01]  /*c350*/  @P6 STG.E desc[UR16][R44.64+0x200], R3 ;  /* 0x000200032c006986 */ /* 0x0001e2000c101910 */
[----:B------:R-:W-:-:S03]  /*c360*/  ISETP.GT.AND P6, PT, R0, 0x30, P0 ;  /* 0x000000300000780c */ /* 0x000fc600007c4270 */
[----:B------:R1:W-:Y:S01]  /*c370*/  @P5 STG.E desc[UR16][R46.64+0x200], R11 ;  /* 0x0002000b2e005986 */ /* 0x0003e2000c101910 */
[----:B------:R-:W-:-:S03]  /*c380*/  ISETP.GT.AND P5, PT, R0, 0x31, P0 ;  /* 0x000000310000780c */ /* 0x000fc600007a4270 */
[----:B------:R-:W-:Y:S01]  /*c390*/  @P4 STG.E desc[UR16][R44.64+0x220], R15 ;  /* 0x0002200f2c004986 */ /* 0x000fe2000c101910 */
[----:B------:R-:W-:-:S03]  /*c3a0*/  ISETP.GT.AND P4, PT, R0, 0x30, P2 ;  /* 0x000000300000780c */ /* 0x000fc60001784270 */
[----:B------:R4:W-:Y:S01]  /*c3b0*/  @P1 STG.E desc[UR16][R46.64+0x220], R9 ;  /* 0x000220092e001986 */ /* 0x0009e2000c101910 */
[----:B------:R-:W-:Y:S01]  /*c3c0*/  ISETP.GT.AND P1, PT, R0, 0x31, P2 ;  /* 0x000000310000780c */ /* 0x000fe20001724270 */
[----:B0-----:R-:W-:Y:S02]  /*c3d0*/  FMUL R3, R6, UR21 ;  /* 0x0000001506037c20 */ /* 0x001fe40008400000 */
[----:B------:R-:W-:Y:S01]  /*c3e0*/  @P6 STG.E desc[UR16][R48.64+0x200], R17 ;  /* 0x0002001130006986 */ /* 0x000fe2000c101910 */
[----:B------:R-:W-:Y:S01]  /*c3f0*/  ISETP.GT.AND P6, PT, R0, 0x38, P0 ;  /* 0x000000380000780c */ /* 0x000fe200007c4270 */
[----:B-1----:R-:W-:Y:S02]  /*c400*/  FMUL R11, R4, UR21 ;  /* 0x00000015040b7c20 */ /* 0x002fe40008400000 */
[----:B------:R0:W-:Y:S01]  /*c410*/  @P5 STG.E desc[UR16][R50.64+0x200], R7 ;  /* 0x0002000732005986 */ /* 0x0001e2000c101910 */
[----:B------:R-:W-:-:S03]  /*c420*/  ISETP.GT.AND P5, PT, R0, 0x39, P0 ;  /* 0x000000390000780c */ /* 0x000fc600007a4270 */
[----:B------:R-:W-:Y:S01]  /*c430*/  @P4 STG.E desc[UR16][R48.64+0x220], R3 ;  /* 0x0002200330004986 */ /* 0x000fe2000c101910 */
[----:B------:R-:W-:Y:S01]  /*c440*/  ISETP.GT.AND P4, PT, R0, 0x38, P2 ;  /* 0x000000380000780c */ /* 0x000fe20001784270 */
[----:B----4-:R-:W-:Y:S02]  /*c450*/  FMUL R9, R152, UR21 ;  /* 0x0000001598097c20 */ /* 0x010fe40008400000 */
[----:B------:R1:W-:Y:S01]  /*c460*/  @P1 STG.E desc[UR16][R50.64+0x220], R5 ;  /* 0x0002200532001986 */ /* 0x0003e2000c101910 */
[----:B------:R-:W-:-:S03]  /*c470*/  ISETP.GT.AND P1, PT, R0, 0x39, P2 ;  /* 0x000000390000780c */ /* 0x000fc60001724270 */
[----:B------:R-:W4:Y:S01]  /*c480*/  LDL.LU R218, [R1+0x24] ;  /* 0x0000240001da7983 */ /* 0x000f220000300800 */
[----:B0-----:R-:W-:-:S03]  /*c490*/  FMUL R7, R226, UR21 ;  /* 0x00000015e2077c20 */ /* 0x001fc60008400000 */
[----:B------:R3:W-:Y:S01]  /*c4a0*/  @P6 STG.E desc[UR16][R52.64+0x200], R11 ;  /* 0x0002000b34006986 */ /* 0x0007e2000c101910 */
[C---:B------:R-:W-:Y:S01]  /*c4b0*/  ISETP.GT.AND P6, PT, R0.reuse, 0x40, P0 ;  /* 0x000000400000780c */ /* 0x040fe200007c4270 */
[----:B-1----:R-:W-:Y:S02]  /*c4c0*/  FMUL R5, R227, UR21 ;  /* 0x00000015e3057c20 */ /* 0x002fe40008400000 */
[----:B------:R0:W-:Y:S01]  /*c4d0*/  @P5 STG.E desc[UR16][R54.64+0x200], R9 ;  /* 0x0002000936005986 */ /* 0x0001e2000c101910 */
[----:B------:R-:W-:-:S03]  /*c4e0*/  ISETP.GT.AND P5, PT, R0, 0x41, P0 ;  /* 0x000000410000780c */ /* 0x000fc600007a4270 */
[----:B------:R-:W4:Y:S04]  /*c4f0*/  LDL.LU R227, [R1+0x28] ;  /* 0x0000280001e37983 */ /* 0x000f280000300800 */
[----:B------:R-:W4:Y:S04]  /*c500*/  LDL.LU R226, [R1+0x2c] ;  /* 0x00002c0001e27983 */ /* 0x000f280000300800 */
[----:B------:R-:W-:Y:S01]  /*c510*/  @P4 STG.E desc[UR16][R52.64+0x220], R153 ;  /* 0x0002209934004986 */ /* 0x000fe2000c101910 */
[----:B------:R-:W-:-:S03]  /*c520*/  ISETP.GT.AND P4, PT, R0, 0x40, P2 ;  /* 0x000000400000780c */ /* 0x000fc60001784270 */
[----:B------:R-:W-:Y:S01]  /*c530*/  @P1 STG.E desc[UR16][R54.64+0x220], R229 ;  /* 0x000220e536001986 */ /* 0x000fe2000c101910 */
[----:B------:R-:W-:Y:S01]  /*c540*/  ISETP.GT.AND P1, PT, R0, 0x41, P2 ;  /* 0x000000410000780c */ /* 0x000fe20001724270 */
[----:B--2---:R-:W-:Y:S01]  /*c550*/  FMUL R13, R222, UR21 ;  /* 0x00000015de0d7c20 */ /* 0x004fe20008400000 */
[----:B---3--:R-:W-:Y:S01]  /*c560*/  FMUL R11, R223, UR21 ;  /* 0x00000015df0b7c20 */ /* 0x008fe20008400000 */
[----:B0-----:R-:W-:Y:S01]  /*c570*/  FMUL R9, R220, UR21 ;  /* 0x00000015dc097c20 */ /* 0x001fe20008400000 */
[----:B------:R-:W-:Y:S02]  /*c580*/  FMUL R3, R221, UR21 ;  /* 0x00000015dd037c20 */ /* 0x000fe40008400000 */
[----:B------:R-:W2:Y:S04]  /*c590*/  LDL.LU R221, [R1+0x30] ;  /* 0x0000300001dd7983 */ /* 0x000ea80000300800 */
[----:B------:R-:W3:Y:S04]  /*c5a0*/  LDL.LU R220, [R1+0x34] ;  /* 0x0000340001dc7983 */ /* 0x000ee80000300800 */
[----:B------:R0:W-:Y:S01]  /*c5b0*/  @P6 STG.E desc[UR16][R56.64+0x200], R3 ;  /* 0x0002000338006986 */ /* 0x0001e2000c101910 */
[----:B------:R-:W-:-:S03]  /*c5c0*/  ISETP.GT.AND P6, PT, R0, 0x48, P0 ;  /* 0x000000480000780c */ /* 0x000fc600007c4270 */
[----:B------:R-:W3:Y:S04]  /*c5d0*/  LDL.LU R223, [R1+0x38] ;  /* 0x0000380001df7983 */ /* 0x000ee80000300800 */
[----:B------:R1:W-:Y:S04]  /*c5e0*/  @P5 STG.E desc[UR16][R58.64+0x200], R5 ;  /* 0x000200053a005986 */ /* 0x0003e8000c101910 */
[----:B------:R-:W-:Y:S01]  /*c5f0*/  @P4 STG.E desc[UR16][R56.64+0x220], R7 ;  /* 0x0002200738004986 */ /* 0x000fe2000c101910 */
[----:B0-----:R-:W-:-:S03]  /*c600*/  FMUL R3, R225, UR21 ;  /* 0x00000015e1037c20 */ /* 0x001fc60008400000 */
[----:B------:R-:W3:Y:S04]  /*c610*/  LDL.LU R222, [R1+0x3c] ;  /* 0x00003c0001de7983 */ /* 0x000ee80000300800 */
[----:B------:R4:W-:Y:S01]  /*c620*/  @P1 STG.E desc[UR16][R58.64+0x220], R9 ;  /* 0x000220093a001986 */ /* 0x0009e2000c101910 */
[----:B-1----:R-:W-:-:S03]  /*c630*/  FMUL R5, R224, UR21 ;  /* 0x00000015e0057c20 */ /* 0x002fc60008400000 */
[----:B------:R-:W3:Y:S04]  /*c640*/  LDL.LU R225, [R1+0x40] ;  /* 0x0000400001e17983 */ /* 0x000ee80000300800 */
[----:B------:R0:W-:Y:S04]  /*c650*/  @P6 STG.E desc[UR16][R60.64+0x200], R11 ;  /* 0x0002000b3c006986 */ /* 0x0001e8000c101910 */
[----:B------:R-:W3:Y:S01]  /*c660*/  LDL.LU R224, [R1+0x44] ;  /* 0x0000440001e07983 */ /* 0x000ee20000300800 */
[----:B----4-:R-:W-:-:S03]  /*c670*/  FMUL R9, R227, UR21 ;  /* 0x00000015e3097c20 */ /* 0x010fc60008400000 */
[----:B------:R-:W4:Y:S01]  /*c680*/  LDL.LU R227, [R1+0x48] ;  /* 0x0000480001e37983 */ /* 0x000f220000300800 */
[----:B0-----:R-:W-:-:S03]  /*c690*/  FMUL R11, R226, UR21 ;  /* 0x00000015e20b7c20 */ /* 0x001fc60008400000 */
[----:B------:R-:W4:Y:S01]  /*c6a0*/  LDL.LU R226, [R1+0x4c] ;  /* 0x00004c0001e27983 */ /* 0x000f220000300800 */
[C---:B------:R-:W-:Y:S02]  /*c6b0*/  ISETP.GT.AND P5, PT, R0.reuse, 0x49, P0 ;  /* 0x000000490000780c */ /* 0x040fe400007a4270 */
[C---:B------:R-:W-:Y:S01]  /*c6c0*/  ISETP.GT.AND P4, PT, R0.reuse, 0x48, P2 ;  /* 0x000000480000780c */ /* 0x040fe20001784270 */
[----:B------:R-:W4:Y:S01]  /*c6d0*/  LDL.LU R214, [R1+0x50] ;  /* 0x0000500001d67983 */ /* 0x000f220000300800 */
[----:B------:R-:W-:-:S03]  /*c6e0*/  ISETP.GT.AND P1, PT, R0, 0x49, P2 ;  /* 0x000000490000780c */ /* 0x000fc60001724270 */
[----:B------:R-:W4:Y:S01]  /*c6f0*/  LDL.LU R217, [R1+0x54] ;  /* 0x0000540001d97983 */ /* 0x000f220000300800 */
[----:B------:R-:W-:-:S03]  /*c700*/  ISETP.GT.AND P6, PT, R0, 0x50, P0 ;  /* 0x000000500000780c */ /* 0x000fc600007c4270 */
[----:B------:R-:W4:Y:S04]  /*c710*/  LDL.LU R216, [R1+0x58] ;  /* 0x0000580001d87983 */ /* 0x000f280000300800 */
[----:B------:R-:W-:Y:S01]  /*c720*/  @P5 STG.E desc[UR16][R62.64+0x200], R13 ;  /* 0x0002000d3e005986 */ /* 0x000fe2000c101910 */
[----:B------:R-:W-:Y:S01]  /*c730*/  ISETP.GT.AND P5, PT, R0, 0x51, P0 ;  /* 0x000000510000780c */ /* 0x000fe200007a4270 */
[----:B------:R-:W-:Y:S02]  /*c740*/  FMUL R7, R218, UR21 ;  /* 0x00000015da077c20 */ /* 0x000fe40008400000 */
[----:B------:R2:W-:Y:S01]  /*c750*/  @P4 STG.E desc[UR16][R60.64+0x220], R3 ;  /* 0x000220033c004986 */ /* 0x0005e2000c101910 */
[----:B------:R-:W-:-:S03]  /*c760*/  ISETP.GT.AND P4, PT, R0, 0x50, P2 ;  /* 0x000000500000780c */ /* 0x000fc60001784270 */
[----:B------:R-:W4:Y:S04]  /*c770*/  LDL.LU R219, [R1+0x5c] ;  /* 0x00005c0001db7983 */ /* 0x000f280000300800 */
[----:B------:R-:W4:Y:S04]  /*c780*/  LDL.LU R218, [R1+0x60] ;  /* 0x0000600001da7983 */ /* 0x000f280000300800 */
[----:B------:R0:W-:Y:S01]  /*c790*/  @P1 STG.E desc[UR16][R62.64+0x220], R5 ;  /* 0x000220053e001986 */ /* 0x0001e2000c101910 */
[----:B------:R-:W-:-:S03]  /*c7a0*/  ISETP.GT.AND P1, PT, R0, 0x51, P2 ;  /* 0x000000510000780c */ /* 0x000fc60001724270 */
[----:B------:R1:W-:Y:S01]  /*c7b0*/  @P6 STG.E desc[UR16][R64.64+0x200], R7 ;  /* 0x0002000740006986 */ /* 0x0003e2000c101910 */
[----:B------:R-:W-:-:S03]  /*c7c0*/  ISETP.GT.AND P6, PT, R0, 0x58, P0 ;  /* 0x000000580000780c */ /* 0x000fc600007c4270 */
[----:B------:R1:W-:Y:S01]  /*c7d0*/  @P5 STG.E desc[UR16][R66.64+0x200], R9 ;  /* 0x0002000942005986 */ /* 0x0003e2000c101910 */
[----:B------:R-:W-:-:S03]  /*c7e0*/  ISETP.GT.AND P5, PT, R0, 0x59, P0 ;  /* 0x000000590000780c */ /* 0x000fc600007a4270 */
[----:B------:R1:W-:Y:S01]  /*c7f0*/  @P4 STG.E desc[UR16][R64.64+0x220], R11 ;  /* 0x0002200b40004986 */ /* 0x0003e2000c101910 */
[----:B--2---:R-:W-:-:S03]  /*c800*/  FMUL R3, R221, UR21 ;  /* 0x00000015dd037c20 */ /* 0x004fc60008400000 */
[----:B------:R-:W2:Y:S01]  /*c810*/  LDL.LU R221, [R1+0x64] ;  /* 0x0000640001dd7983 */ /* 0x000ea20000300800 */
[----:B---3--:R-:W-:-:S03]  /*c820*/  FMUL R13, R220, UR21 ;  /* 0x00000015dc0d7c20 */ /* 0x008fc60008400000 */
[----:B------:R-:W3:Y:S01]  /*c830*/  LDL.LU R220, [R1+0x68] ;  /* 0x0000680001dc7983 */ /* 0x000ee20000300800 */
[----:B0-----:R-:W-:-:S03]  /*c840*/  FMUL R5, R223, UR21 ;  /* 0x00000015df057c20 */ /* 0x001fc60008400000 */
[----:B------:R4:W-:Y:S04]  /*c850*/  @P1 STG.E desc[UR16][R66.64+0x220], R3 ;  /* 0x0002200342001986 */ /* 0x0009e8000c101910 */
[----:B------:R-:W3:Y:S04]  /*c860*/  LDL.LU R223, [R1+0x6c] ;  /* 0x00006c0001df7983 */ /* 0x000ee80000300800 */
[----:B------:R-:W-:Y:S01]  /*c870*/  @P6 STG.E desc[UR16][R68.64+0x200], R13 ;  /* 0x0002000d44006986 */ /* 0x000fe2000c101910 */
[----:B-1----:R-:W-:-:S03]  /*c880*/  FMUL R7, R222, UR21 ;  /* 0x00000015de077c20 */ /* 0x002fc60008400000 */
[----:B------:R-:W3:Y:S04]  /*c890*/  LDL.LU R222, [R1+0x70] ;  /* 0x0000700001de7983 */ /* 0x000ee80000300800 */
[----:B------:R0:W-:Y:S01]  /*c8a0*/  @P5 STG.E desc[UR16][R70.64+0x200], R5 ;  /* 0x0002000546005986 */ /* 0x0001e2000c101910 */
[----:B------:R-:W-:-:S03]  /*c8b0*/  FMUL R9, R225, UR21 ;  /* 0x00000015e1097c20 */ /* 0x000fc60008400000 */
[----:B------:R-:W3:Y:S01]  /*c8c0*/  LDL.LU R225, [R1+0x74] ;  /* 0x0000740001e17983 */ /* 0x000ee20000300800 */
[----:B------:R-:W-:-:S03]  /*c8d0*/  FMUL R11, R224, UR21 ;  /* 0x00000015e00b7c20 */ /* 0x000fc60008400000 */
[----:B------:R-:W3:Y:S01]  /*c8e0*/  LDL.LU R224, [R1+0x78] ;  /* 0x0000780001e07983 */ /* 0x000ee20000300800 */
[----:B----4-:R-:W-:-:S03]  /*c8f0*/  FMUL R3, R227, UR21 ;  /* 0x00000015e3037c20 */ /* 0x010fc60008400000 */
[----:B------:R-:W4:Y:S01]  /*c900*/  LDL.LU R227, [R1+0x7c] ;  /* 0x00007c0001e37983 */ /* 0x000f220000300800 */
[----:B0-----:R-:W-:-:S03]  /*c910*/  FMUL R5, R226, UR21 ;  /* 0x00000015e2057c20 */ /* 0x001fc60008400000 */
[----:B------:R-:W4:Y:S01]  /*c920*/  LDL.LU R226, [R1+0x8c] ;  /* 0x00008c0001e27983 */ /* 0x000f220000300800 */
[C---:B------:R-:W-:Y:S02]  /*c930*/  ISETP.GT.AND P4, PT, R0.reuse, 0x58, P2 ;  /* 0x000000580000780c */ /* 0x040fe40001784270 */
[C---:B------:R-:W-:Y:S02]  /*c940*/  ISETP.GT.AND P1, PT, R0.reuse, 0x59, P2 ;  /* 0x000000590000780c */ /* 0x040fe40001724270 */
[C---:B------:R-:W-:Y:S02]  /*c950*/  ISETP.GT.AND P6, PT, R0.reuse, 0x60, P0 ;  /* 0x000000600000780c */ /* 0x040fe400007c4270 */
[----:B------:R-:W-:-:S07]  /*c960*/  ISETP.GT.AND P5, PT, R0, 0x61, P0 ;  /* 0x000000610000780c */ /* 0x000fce00007a4270 */
        /* <DEDUP_REMOVED lines=8> */
[----:B0-----:R-:W-:Y:S01]  /*c9f0*/  FMUL R7, R214, UR21 ;  /* 0x00000015d6077c20 */ /* 0x001fe20008400000 */
[----:B------:R-:W-:Y:S01]  /*ca00*/  FMUL R13, R217, UR21 ;  /* 0x00000015d90d7c20 */ /* 0x000fe20008400000 */
[----:B-1----:R-:W-:Y:S01]  /*ca10*/  FMUL R9, R216, UR21 ;  /* 0x00000015d8097c20 */ /* 0x002fe20008400000 */
        /* <DEDUP_REMOVED lines=8> */
[----:B------:R-:W-:Y:S01]  /*caa0*/  FMUL R3, R219, UR21 ;  /* 0x00000015db037c20 */ /* 0x000fe20008400000 */
[----:B0-----:R-:W-:-:S04]  /*cab0*/  FMUL R5, R218, UR21 ;  /* 0x00000015da057c20 */ /* 0x001fc80008400000 */
[----:B------:R0:W-:Y:S01]  /*cac0*/  @P4 STG.E desc[UR16][R76.64+0x220], R3 ;  /* 0x000220034c004986 */ /* 0x0001e2000c101910 */
[----:B------:R-:W-:-:S03]  /*cad0*/  ISETP.GT.AND P4, PT, R0, 0x70, P2 ;  /* 0x000000700000780c */ /* 0x000fc60001784270 */
[----:B------:R0:W-:Y:S01]  /*cae0*/  @P1 STG.E desc[UR16][R78.64+0x220], R5 ;  /* 0x000220054e001986 */ /* 0x0001e2000c101910 */
[C---:B------:R-:W-:Y:S02]  /*caf0*/  ISETP.GT.AND P1, PT, R0.reuse, 0x78, P0 ;  /* 0x000000780000780c */ /* 0x040fe40000724270 */
[----:B------:R-:W-:Y:S01]  /*cb00*/  ISETP.GT.AND P0, PT, R0, 0x79, P0 ;  /* 0x000000790000780c */ /* 0x000fe20000704270 */
[----:B--2---:R-:W-:Y:S01]  /*cb10*/  FMUL R11, R221, UR21 ;  /* 0x00000015dd0b7c20 */ /* 0x004fe20008400000 */
[----:B---3--:R-:W-:-:S04]  /*cb20*/  FMUL R15, R220, UR21 ;  /* 0x00000015dc0f7c20 */ /* 0x008fc80008400000 */
[----:B------:R4:W-:Y:S04]  /*cb30*/  @P6 STG.E desc[UR16][R82.64+0x200], R11 ;  /* 0x0002000b52006986 */ /* 0x0009e8000c101910 */
[----:B------:R2:W-:Y:S01]  /*cb40*/  @P5 STG.E desc[UR16][R84.64+0x200], R15 ;  /* 0x0002000f54005986 */ /* 0x0005e2000c101910 */
[C---:B------:R-:W-:Y:S02]  /*cb50*/  ISETP.GT.AND P5, PT, R0.reuse, 0x71, P2 ;  /* 0x000000710000780c */ /* 0x040fe400017a4270 */
[C---:B------:R-:W-:Y:S02]  /*cb60*/  ISETP.GT.AND P6, PT, R0.reuse, 0x78, P2 ;  /* 0x000000780000780c */ /* 0x040fe400017c4270 */
[----:B------:R-:W-:Y:S01]  /*cb70*/  ISETP.GT.AND P2, PT, R0, 0x79, P2 ;  /* 0x000000790000780c */ /* 0x000fe20001744270 */
[----:B-1----:R-:W-:-:S05]  /*cb80*/  FMUL R7, R223, UR21 ;  /* 0x00000015df077c20 */ /* 0x002fca0008400000 */
[----:B------:R2:W-:Y:S01]  /*cb90*/  @P4 STG.E desc[UR16][R82.64+0x220], R7 ;  /* 0x0002200752004986 */ /* 0x0005e2000c101910 */
[----:B0-----:R-:W-:Y:S01]  /*cba0*/  FMUL R3, R222, UR21 ;  /* 0x00000015de037c20 */ /* 0x001fe20008400000 */
[----:B------:R-:W-:-:S04]  /*cbb0*/  FMUL R5, R225, UR21 ;  /* 0x00000015e1057c20 */ /* 0x000fc80008400000 */
[----:B------:R2:W-:Y:S01]  /*cbc0*/  @P5 STG.E desc[UR16][R84.64+0x220], R3 ;  /* 0x0002200354005986 */ /* 0x0005e2000c101910 */
[----:B------:R-:W-:-:S03]  /*cbd0*/  FMUL R9, R224, UR21 ;  /* 0x00000015e0097c20 */ /* 0x000fc60008400000 */
[----:B------:R2:W-:Y:S04]  /*cbe0*/  @P1 STG.E desc[UR16][R80.64+0x200], R5 ;  /* 0x0002000550001986 */ /* 0x0005e8000c101910 */
[----:B------:R2:W-:Y:S01]  /*cbf0*/  @P0 STG.E desc[UR16][R86.64+0x200], R9 ;  /* 0x0002000956000986 */ /* 0x0005e2000c101910 */
[----:B----4-:R-:W-:Y:S01]  /*cc00*/  FMUL R11, R227, UR21 ;  /* 0x00000015e30b7c20 */ /* 0x010fe20008400000 */
[----:B------:R-:W-:-:S04]  /*cc10*/  FMUL R13, R226, UR21 ;  /* 0x00000015e20d7c20 */ /* 0x000fc80008400000 */
[----:B------:R2:W-:Y:S04]  /*cc20*/  @P6 STG.E desc[UR16][R80.64+0x220], R11 ;  /* 0x0002200b50006986 */ /* 0x0005e8000c101910 */
[----:B------:R2:W-:Y:S02]  /*cc30*/  @P2 STG.E desc[UR16][R86.64+0x220], R13 ;  /* 0x0002200d56002986 */ /* 0x0005e4000c101910 */
.L_x_275:
[----:B------:R-:W-:Y:S05]  /*cc40*/  BSYNC B0 ;  /* 0x0000000000007941 */ /* 0x000fea0003800000 */
.L_x_23:
[----:B0-2---:R-:W2:Y:S04]  /*cc50*/  LDL.LU R3, [R1+0x80] ;  /* 0x0000800001037983 */ /* 0x005ea80000300800 */
[----:B------:R-:W2:Y:S01]  /*cc60*/  LDL.LU R2, [R1+0x84] ;  /* 0x0000840001027983 */ /* 0x000ea20000300800 */
[----:B------:R-:W-:Y:S01]  /*cc70*/  ULDC UR6, c[0x0][0xc] ;  /* 0x0000030000067ab9 */ /* 0x000fe20000000800 */
[----:B------:R-:W-:Y:S01]  /*cc80*/  ULDC UR7, c[0x0][0x10] ;  /* 0x0000040000077ab9 */ /* 0x000fe20000000800 */
[----:B------:R-:W2:Y:S01]  /*cc90*/  LDC R5, c[0x0][0x14] ;  /* 0x00000500ff057b82 */ /* 0x000ea20000000800 */
[----:B------:R-:W-:Y:S01]  /*cca0*/  UIMAD.WIDE.U32 UR6, UR6, UR7, URZ ;  /* 0x00000007060672a5 */ /* 0x000fe2000f8e003f */
[----:B------:R0:W5:Y:S01]  /*ccb0*/  LDL R156, [R1] ;  /* 0x00000000019c7983 */ /* 0x0001620000100800 */
[----:B------:R-:W-:Y:S01]  /*ccc0*/  UMOV UR23, 0xffffffff ;  /* 0xffffffff00177882 */ /* 0x000fe20000000000 */
[----:B------:R-:W-:-:S03]  /*ccd0*/  PRMT R0, RZ, 0x7610, R0 ;  /* 0x00007610ff007816 */ /* 0x000fc60000000000 */
[----:B--2---:R-:W-:-:S04]  /*cce0*/  IMAD.WIDE.U32 R2, R5, UR6, R2 ;  /* 0x0000000605027c25 */ /* 0x004fc8000f8e0002 */
[----:B------:R-:W-:Y:S01]  /*ccf0*/  IMAD R5, R5, UR7, RZ ;  /* 0x0000000705057c24 */ /* 0x000fe2000f8e02ff */
[----:B------:R-:W-:Y:S01]  /*cd00*/  ULDC.64 UR6, c[0x0][0x750] ;  /* 0x0001d40000067ab9 */ /* 0x000fe20000000a00 */
[----:B------:R-:W-:Y:S01]  /*cd10*/  IMAD.MOV.U32 R19, RZ, RZ, R2 ;  /* 0x000000ffff137224 */ /* 0x000fe200078e0002 */
[----:B------:R-:W-:Y:S01]  /*cd20*/  ISETP.GE.U32.AND P0, PT, R2, UR6, PT ;  /* 0x0000000602007c0c */ /* 0x000fe2000bf06070 */
[----:B------:R-:W-:Y:S01]  /*cd30*/  IMAD.IADD R22, R3, 0x1, R5 ;  /* 0x0000000103167824 */ /* 0x000fe200078e0205 */
[----:B------:R-:W-:-:S04]  /*cd40*/  MOV R2, 0xffffffff ;  /* 0xffffffff00027802 */ /* 0x000fc80000000f00 */
[----:B------:R0:W-:Y:S01]  /*cd50*/  STL [R1+0x80], R22 ;  /* 0x0000801601007387 */ /* 0x0001e20000100800 */
[----:B------:R-:W-:-:S03]  /*cd60*/  ISETP.GE.U32.AND.EX P0, PT, R22, UR7, PT, P0 ;  /* 0x0000000716007c0c */ /* 0x000fc6000bf06100 */
[----:B------:R0:W-:Y:S04]  /*cd70*/  STL [R1+0x84], R19 ;  /* 0x0000841301007387 */ /* 0x0001e80000100800 */
[----:B------:R0:W-:Y:S06]  /*cd80*/  STL [R1+0x88], R2 ;  /* 0x0000880201007387 */ /* 0x0001ec0000100800 */
[----:B------:R-:W-:Y:S05]  /*cd90*/  @P0 BRA `(.L_x_276) ;  /* 0x0000000400740947 */ /* 0x000fea0003800000 */
[----:B------:R-:W2:Y:S01]  /*cda0*/  S2R R14, SR_CTAID.X ;  /* 0x00000000000e7919 */ /* 0x000ea20000002500 */
[----:B------:R-:W0:Y:S01]  /*cdb0*/  LDC.64 R8, c[0x0][0x728] ;  /* 0x0001ca00ff087b82 */ /* 0x000e220000000a00 */
[----:B------:R-:W-:Y:S01]  /*cdc0*/  ULDC UR6, c[0x0][0x150] ;  /* 0x0000540000067ab9 */ /* 0x000fe20000000800 */
[----:B------:R-:W-:Y:S01]  /*cdd0*/  IMAD.MOV.U32 R6, RZ, RZ, R19 ;  /* 0x000000ffff067224 */ /* 0x000fe200078e0013 */
[----:B------:R-:W0:Y:S01]  /*cde0*/  S2R R16, SR_CTAID.Y ;  /* 0x0000000000107919 */ /* 0x000e220000002600 */
[----:B------:R-:W-:-:S04]  /*cdf0*/  IMAD.MOV.U32 R7, RZ, RZ, R22 ;  /* 0x000000ffff077224 */ /* 0x000fc800078e0016 */
[----:B------:R-:W1:Y:S08]  /*ce00*/  LDC R17, c[0x0][0x144] ;  /* 0x00005100ff117b82 */ /* 0x000e700000000800 */
[----:B------:R-:W1:Y:S08]  /*ce10*/  LDC R10, c[0x0][0x730] ;  /* 0x0001cc00ff0a7b82 */ /* 0x000e700000000800 */
[----:B------:R-:W1:Y:S01]  /*ce20*/  LDC.64 R12, c[0x0][0x720] ;  /* 0x0001c800ff0c7b82 */ /* 0x000e620000000a00 */
[----:B0-----:R-:W-:-:S04]  /*ce30*/  ISETP.NE.U32.AND P0, PT, R8, RZ, PT ;  /* 0x000000ff0800720c */ /* 0x001fc80003f05070 */
[----:B------:R-:W-:Y:S02]  /*ce40*/  ISETP.NE.AND.EX P0, PT, R9, RZ, PT, P0 ;  /* 0x000000ff0900720c */ /* 0x000fe40003f05300 */
[----:B--2---:R-:W-:-:S05]  /*ce50*/  I2FP.F32.U32 R0, R14 ;  /* 0x0000000e00007245 */ /* 0x004fca0000201000 */
[----:B------:R-:W-:-:S04]  /*ce60*/  FMUL R0, R0, UR6 ;  /* 0x0000000600007c20 */ /* 0x000fc80008400000 */
[----:B------:R0:W2:Y:S02]  /*ce70*/  F2I.U32.TRUNC.NTZ R15, R0 ;  /* 0x00000000000f7305 */ /* 0x0000a4000020f000 */
[----:B------:R-:W-:Y:S05]  /*ce80*/  @!P0 BRA `(.L_x_277) ;  /* 0x0000000000288947 */ /* 0x000fea0003800000 */
[----:B0-----:R-:W0:Y:S02]  /*ce90*/  LDC R0, c[0x0][0x734] ;  /* 0x0001cd00ff007b82 */ /* 0x001e240000000800 */
[----:B0-----:R-:W-:-:S04]  /*cea0*/  IADD3 R7, P0, R19, R0, RZ ;  /* 0x0000000013077210 */ /* 0x001fc80007f1e0ff */
[----:B------:R-:W-:-:S05]  /*ceb0*/  IADD3.X R11, RZ, R22, RZ, P0, !PT ;  /* 0x00000016ff0b7210 */ /* 0x000fca00007fe4ff */
[----:B------:R-:W-:-:S04]  /*cec0*/  IMAD.WIDE.U32 R2, R11, R8, RZ ;  /* 0x000000080b027225 */ /* 0x000fc800078e00ff */
[----:B------:R-:W-:-:S04]  /*ced0*/  IMAD.WIDE.U32 R4, P0, R7, R9, R2 ;  /* 0x0000000907047225 */ /* 0x000fc80007800002 */
[----:B------:R-:W-:-:S04]  /*cee0*/  IMAD.WIDE.U32 R2, R7, R8, RZ ;  /* 0x0000000807027225 */ /* 0x000fc800078e00ff */
[----:B------:R-:W-:Y:S01]  /*cef0*/  IMAD.X R7, RZ, RZ, RZ, P0 ;  /* 0x000000ffff077224 */ /* 0x000fe200000e06ff */
[----:B------:R-:W-:Y:S01]  /*cf00*/  IADD3 RZ, P0, R3, R4, RZ ;  /* 0x0000000403ff7210 */ /* 0x000fe20007f1e0ff */
[----:B------:R-:W-:-:S04]  /*cf10*/  IMAD.MOV.U32 R6, RZ, RZ, R5 ;  /* 0x000000ffff067224 */ /* 0x000fc800078e0005 */
[----:B------:R-:W-:-:S08]  /*cf20*/  IMAD.WIDE.U32.X R6, R11, R9, R6, P0 ;  /* 0x000000090b067225 */ /* 0x000fd000000e0406 */
.L_x_277:
[-CC-:B-1----:R-:W-:Y:S01]  /*cf30*/  SHF.R.U64 R24, R6, R10.reuse, R7.reuse ;  /* 0x0000000a06187219 */ /* 0x182fe20000001207 */
[----:B------:R-:W1:Y:S01]  /*cf40*/  LDC.64 R20, c[0x0][0x740] ;  /* 0x0001d000ff147b82 */ /* 0x000e620000000a00 */
[----:B0-----:R-:W-:Y:S01]  /*cf50*/  SHF.R.U32.HI R0, RZ, R10, R7 ;  /* 0x0000000aff007219 */ /* 0x001fe20000011607 */
[----:B------:R-:W-:Y:S01]  /*cf60*/  IMAD.MOV.U32 R2, RZ, RZ, R19 ;  /* 0x000000ffff027224 */ /* 0x000fe200078e0013 */
[----:B------:R-:W-:Y:S01]  /*cf70*/  IADD3 R5, P0, RZ, -R24, RZ ;  /* 0x80000018ff057210 */ /* 0x000fe20007f1e0ff */
[----:B--2---:R-:W-:Y:S01]  /*cf80*/  IMAD.MOV R15, RZ, RZ, -R15 ;  /* 0x000000ffff0f7224 */ /* 0x004fe200078e0a0f */
[----:B------:R-:W-:Y:S01]  /*cf90*/  ULDC UR6, c[0x0][0x154] ;  /* 0x0000550000067ab9 */ /* 0x000fe20000000800 */
[----:B------:R-:W-:Y:S02]  /*cfa0*/  MOV R7, 0x1 ;  /* 0x0000000100077802 */ /* 0x000fe40000000f00 */
[----:B------:R-:W0:Y:S01]  /*cfb0*/  LDC R4, c[0x0][0x718] ;  /* 0x0001c600ff047b82 */ /* 0x000e220000000800 */
[----:B------:R-:W-:Y:S01]  /*cfc0*/  IADD3.X R3, RZ, ~R0, RZ, P0, !PT ;  /* 0x80000000ff037210 */ /* 0x000fe200007fe4ff */
[----:B------:R-:W-:-:S04]  /*cfd0*/  IMAD R15, R17, R15, R14 ;  /* 0x0000000f110f7224 */ /* 0x000fc800078e020e */
[----:B------:R-:W-:Y:S01]  /*cfe0*/  IMAD R0, R3, R12, RZ ;  /* 0x0000000c03007224 */ /* 0x000fe200078e02ff */
[----:B------:R-:W-:Y:S01]  /*cff0*/  MOV R3, R22 ;  /* 0x0000001600037202 */ /* 0x000fe20000000f00 */
[----:B------:R-:W2:Y:S02]  /*d000*/  LDC R6, c[0x0][0x708] ;  /* 0x0001c200ff067b82 */ /* 0x000ea40000000800 */
[----:B------:R-:W-:-:S06]  /*d010*/  IMAD.WIDE.U32 R2, R5, R12, R2 ;  /* 0x0000000c05027225 */ /* 0x000fcc00078e0002 */
[----:B------:R-:W3:Y:S01]  /*d020*/  LDC R18, c[0x0][0x758] ;  /* 0x0001d600ff127b82 */ /* 0x000ee20000000800 */
[----:B------:R-:W-:Y:S01]  /*d030*/  IMAD R5, R5, R13, R0 ;  /* 0x0000000d05057224 */ /* 0x000fe200078e0200 */
[----:B------:R-:W-:Y:S02]  /*d040*/  I2FP.F32.U32 R0, R16 ;  /* 0x0000001000007245 */ /* 0x000fe40000201000 */
[----:B-1----:R-:W-:Y:S01]  /*d050*/  ISETP.NE.U32.AND P0, PT, R20, RZ, PT ;  /* 0x000000ff1400720c */ /* 0x002fe20003f05070 */
[----:B------:R-:W-:Y:S02]  /*d060*/  IMAD.IADD R3, R3, 0x1, R5 ;  /* 0x0000000103037824 */ /* 0x000fe400078e0205 */
[----:B------:R-:W-:Y:S01]  /*d070*/  FMUL R0, R0, UR6 ;  /* 0x0000000600007c20 */ /* 0x000fe20008400000 */
[----:B------:R-:W1:Y:S01]  /*d080*/  LDC R13, c[0x0][0x148] ;  /* 0x00005200ff0d7b82 */ /* 0x000e620000000800 */
[----:B------:R-:W-:Y:S01]  /*d090*/  ISETP.NE.AND.EX P0, PT, R21, RZ, PT, P0 ;  /* 0x000000ff1500720c */ /* 0x000fe20003f05300 */
[----:B------:R-:W-:Y:S01]  /*d0a0*/  IMAD.MOV.U32 R5, RZ, RZ, -0x1 ;  /* 0xffffffffff057424 */ /* 0x000fe200078e00ff */
[-CC-:B0-----:R-:W-:Y:S01]  /*d0b0*/  SHF.R.U64 R10, R2, R4.reuse, R3.reuse ;  /* 0x00000004020a7219 */ /* 0x181fe20000001203 */
[----:B------:R0:W0:Y:S01]  /*d0c0*/  F2I.U32.TRUNC.NTZ R12, R0 ;  /* 0x00000000000c7305 */ /* 0x000022000020f000 */
[----:B------:R-:W-:-:S03]  /*d0d0*/  SHF.R.U32.HI R3, RZ, R4, R3 ;  /* 0x00000004ff037219 */ /* 0x000fc60000011603 */
[----:B------:R-:W0:Y:S01]  /*d0e0*/  LDC R14, c[0x0][0x700] ;  /* 0x0001c000ff0e7b82 */ /* 0x000e220000000800 */
[-CC-:B--2---:R-:W-:Y:S02]  /*d0f0*/  SHF.R.U64 R8, R10, R6.reuse, R3.reuse ;  /* 0x000000060a087219 */ /* 0x184fe40000001203 */
[----:B------:R-:W-:-:S05]  /*d100*/  SHF.R.U32.HI R3, RZ, R6, R3 ;  /* 0x00000006ff037219 */ /* 0x000fca0000011603 */
[----:B------:R-:W2:Y:S01]  /*d110*/  LDC R19, c[0x0][0x748] ;  /* 0x0001d200ff137b82 */ /* 0x000ea20000000800 */
[-CC-:B---3--:R-:W-:Y:S02]  /*d120*/  SHF.R.U64 R11, R8, R18.reuse, R3.reuse ;  /* 0x00000012080b7219 */ /* 0x188fe40000001203 */
[-C--:B------:R-:W-:Y:S02]  /*d130*/  SHF.L.U32 R5, R5, R18.reuse, RZ ;  /* 0x0000001205057219 */ /* 0x080fe400000006ff */
[-C--:B------:R-:W-:Y:S01]  /*d140*/  SHF.R.U32.HI R3, RZ, R18.reuse, R3 ;  /* 0x00000012ff037219 */ /* 0x080fe20000011603 */
[----:B------:R-:W-:Y:S01]  /*d150*/  IMAD.MOV.U32 R2, RZ, RZ, R11 ;  /* 0x000000ffff027224 */ /* 0x000fe200078e000b */
[----:B------:R-:W-:Y:S01]  /*d160*/  SHF.L.U32 R18, R7, R18, RZ ;  /* 0x0000001207127219 */ /* 0x000fe200000006ff */
[----:B------:R-:W3:Y:S01]  /*d170*/  LDC R22, c[0x0][0x738] ;  /* 0x0001ce00ff167b82 */ /* 0x000ee20000000800 */
[----:B------:R-:W-:-:S07]  /*d180*/  LOP3.LUT R17, RZ, R5, RZ, 0x33, !PT ;  /* 0x00000005ff117212 */ /* 0x000fce00078e33ff */
[----:B------:R-:W0:Y:S01]  /*d190*/  LDC R23, c[0x0][0x710] ;  /* 0x0001c400ff177b82 */ /* 0x000e220000000800 */
[----:B------:R-:W-:Y:S05]  /*d1a0*/  @!P0 BRA `(.L_x_278) ;  /* 0x0000000000288947 */ /* 0x000fea0003800000 */
[----:B0-----:R-:W0:Y:S02]  /*d1b0*/  LDC R0, c[0x0][0x74c] ;  /* 0x0001d300ff007b82 */ /* 0x001e240000000800 */
[----:B0-----:R-:W-:-:S05]  /*d1c0*/  IADD3 R7, P0, R11, R0, RZ ;  /* 0x000000000b077210 */ /* 0x001fca0007f1e0ff */
[----:B------:R-:W-:-:S04]  /*d1d0*/  IMAD.X R9, RZ, RZ, R3, P0 ;  /* 0x000000ffff097224 */ /* 0x000fc800000e0603 */
[----:B------:R-:W-:-:S04]  /*d1e0*/  IMAD.WIDE.U32 R2, R9, R20, RZ ;  /* 0x0000001409027225 */ /* 0x000fc800078e00ff */
[----:B------:R-:W-:-:S04]  /*d1f0*/  IMAD.WIDE.U32 R4, P0, R7, R21, R2 ;  /* 0x0000001507047225 */ /* 0x000fc80007800002 */
[----:B------:R-:W-:Y:S01]  /*d200*/  IMAD.WIDE.U32 R2, R7, R20, RZ ;  /* 0x0000001407027225 */ /* 0x000fe200078e00ff */
[----:B------:R-:W-:-:S03]  /*d210*/  IADD3.X R7, RZ, RZ, RZ, P0, !PT ;  /* 0x000000ffff077210 */ /* 0x000fc600007fe4ff */
[----:B------:R-:W-:Y:S01]  /*d220*/  IMAD.MOV.U32 R6, RZ, RZ, R5 ;  /* 0x000000ffff067224 */ /* 0x000fe200078e0005 */
[----:B------:R-:W-:-:S05]  /*d230*/  IADD3 RZ, P0, R3, R4, RZ ;  /* 0x0000000403ff7210 */ /* 0x000fca0007f1e0ff */
[----:B------:R-:W-:-:S08]  /*d240*/  IMAD.WIDE.U32.X R2, R9, R21, R6, P0 ;  /* 0x0000001509027225 */ /* 0x000fd000000e0406 */
.L_x_278:
[----:B0-2---:R-:W-:Y:S01]  /*d250*/  SHF.R.U64 R0, R2, R19, R3 ;  /* 0x0000001302007219 */ /* 0x005fe20000001203 */
[----:B------:R-:W-:Y:S01]  /*d260*/  IMAD.MOV R12, RZ, RZ, -R12 ;  /* 0x000000ffff0c7224 */ /* 0x000fe200078e0a0c */
[----:B------:R-:W-:Y:S02]  /*d270*/  LOP3.LUT R5, R8, R17, RZ, 0xc0, !PT ;  /* 0x0000001108057212 */ /* 0x000fe400078ec0ff */
[----:B------:R-:W-:Y:S01]  /*d280*/  IADD3 R3, R14, -0x1, RZ ;  /* 0xffffffff0e037810 */ /* 0x000fe20007ffe0ff */
[----:B------:R-:W-:Y:S01]  /*d290*/  IMAD.MOV R2, RZ, RZ, -R0 ;  /* 0x000000ffff027224 */ /* 0x000fe200078e0a00 */
[----:B------:R-:W-:Y:S01]  /*d2a0*/  R2UR UR23, R24 ;  /* 0x00000000181772ca */ /* 0x000fe200000e0000 */
[----:B-1----:R-:W-:Y:S01]  /*d2b0*/  @P3 IMAD R15, R13, R12, R16 ;  /* 0x0000000c0d0f3224 */ /* 0x002fe200078e0210 */
[----:B------:R-:W-:Y:S01]  /*d2c0*/  LOP3.LUT R3, R10, R3, RZ, 0xc0, !PT ;  /* 0x000000030a037212 */ /* 0x000fe200078ec0ff */
[----:B------:R-:W-:Y:S02]  /*d2d0*/  IMAD R0, R18, R0, R5 ;  /* 0x0000000012007224 */ /* 0x000fe400078e0205 */
[----:B---3--:R-:W-:-:S02]  /*d2e0*/  IMAD R2, R2, R22, R11 ;  /* 0x0000001602027224 */ /* 0x008fc400078e020b */
[----:B------:R-:W-:Y:S02]  /*d2f0*/  IMAD R0, R0, R23, R15 ;  /* 0x0000001700007224 */ /* 0x000fe400078e020f */
[----:B------:R-:W-:Y:S02]  /*d300*/  IMAD R3, R2, R14, R3 ;  /* 0x0000000e02037224 */ /* 0x000fe400078e0203 */
[----:B------:R-:W-:-:S03]  /*d310*/  IMAD.MOV.U32 R2, RZ, RZ, 0x1 ;  /* 0x00000001ff027424 */ /* 0x000fc600078e00ff */
[----:B------:R-:W-:Y:S02]  /*d320*/  SEL R4, R3, R0, !P3 ;  /* 0x0000000003047207 */ /* 0x000fe40005800000 */
[----:B-----5:R-:W-:Y:S02]  /*d330*/  SEL R156, R0, R3, !P3 ;  /* 0x00000003009c7207 */ /* 0x020fe40005800000 */
[----:B------:R-:W-:Y:S01]  /*d340*/  PRMT R0, R2, 0x7610, R0 ;  /* 0x0000761002007816 */ /* 0x000fe20000000000 */
[----:B------:R2:W-:Y:S04]  /*d350*/  STL [R1+0x88], R4 ;  /* 0x0000880401007387 */ /* 0x0005e80000100800 */
[----:B------:R2:W-:Y:S02]  /*d360*/  STL [R1], R156 ;  /* 0x0000009c01007387 */ /* 0x0005e40000100800 */
.L_x_276:
[----:B------:R-:W-:Y:S02]  /*d370*/  LOP3.LUT P0, RZ, R0, 0xff, RZ, 0xc0, !PT ;  /* 0x000000ff00ff7812 */ /* 0x000fe4000780c0ff */
[----:B-----5:R-:W-:-:S05]  /*d380*/  MOV R0, R156 ;  /* 0x0000009c00007202 */ /* 0x020fca0000000f00 */
[----:B------:R0:W-:Y:S06]  /*d390*/  STL [R1+0x90], R0 ;  /* 0x0000900001007387 */ /* 0x0001ec0000100800 */
[----:B------:R-:W-:Y:S05]  /*d3a0*/  @P0 BRA `(.L_x_279) ;  /* 0xffffff3c00380947 */ /* 0x000fea000383ffff */
[----:B------:R-:W-:Y:S05]  /*d3b0*/  EXIT ;  /* 0x000000000000794d */ /* 0x000fea0003800000 */
.L_x_3:
[----:B------:R-:W2:Y:S01]  /*d3c0*/  LDL R16, [R1+0x84] ;  /* 0x0000840001107983 */ /* 0x000ea20000100800 */
[----:B------:R-:W-:-:S03]  /*d3d0*/  ULDC.64 UR4, c[0x0][0x750] ;  /* 0x0001d40000047ab9 */ /* 0x000fc60000000a00 */
[----:B------:R-:W3:Y:S01]  /*d3e0*/  LDL R17, [R1+0x80] ;  /* 0x0000800001117983 */ /* 0x000ee20000100800 */
[----:B------:R-:W-:Y:S01]  /*d3f0*/  PRMT R4, RZ, 0x7610, R4 ;  /* 0x00007610ff047816 */ /* 0x000fe20000000004 */
[----:B------:R-:W-:Y:S01]  /*d400*/  IMAD.MOV.U32 R5, RZ, RZ, -0x1 ;  /* 0xffffffffff057424 */ /* 0x000fe200078e00ff */
[----:B------:R-:W-:Y:S01]  /*d410*/  MOV R11, 0xffffffff ;  /* 0xffffffff000b7802 */ /* 0x000fe20000000f00 */
[----:B------:R-:W-:Y:S01]  /*d420*/  IMAD.MOV.U32 R6, RZ, RZ, -0x1 ;  /* 0xffffffffff067424 */ /* 0x000fe200078e00ff */
[----:B--2---:R-:W-:-:S04]  /*d430*/  ISETP.GE.U32.AND P0, PT, R16, UR4, PT ;  /* 0x0000000410007c0c */ /* 0x004fc8000bf06070 */
[----:B---3--:R-:W-:-:S13]  /*d440*/  ISETP.GE.U32.AND.EX P0, PT, R17, UR5, PT, P0 ;  /* 0x0000000511007c0c */ /* 0x008fda000bf06100 */
[----:B------:R-:W-:Y:S05]  /*d450*/  @P0 BRA `(.L_x_280) ;  /* 0x00000004005c0947 */ /* 0x000fea0003800000 */
[----:B------:R-:W0:Y:S01]  /*d460*/  LDC.64 R10, c[0x0][0x728] ;  /* 0x0001ca00ff0a7b82 */ /* 0x000e220000000a00 */
[----:B------:R-:W-:Y:S02]  /*d470*/  IMAD.MOV.U32 R8, RZ, RZ, R16 ;  /* 0x000000ffff087224 */ /* 0x000fe400078e0010 */
[----:B------:R-:W-:-:S05]  /*d480*/  IMAD.MOV.U32 R9, RZ, RZ, R17 ;  /* 0x000000ffff097224 */ /* 0x000fca00078e0011 */
[----:B------:R-:W1:Y:S08]  /*d490*/  LDC R12, c[0x0][0x730] ;  /* 0x0001cc00ff0c7b82 */ /* 0x000e700000000800 */
[----:B------:R-:W2:Y:S01]  /*d4a0*/  LDC.64 R14, c[0x0][0x720] ;  /* 0x0001c800ff0e7b82 */ /* 0x000ea20000000a00 */
[----:B0-----:R-:W-:-:S04]  /*d4b0*/  ISETP.NE.U32.AND P0, PT, R10, RZ, PT ;  /* 0x000000ff0a00720c */ /* 0x001fc80003f05070 */
[----:B------:R-:W-:-:S13]  /*d4c0*/  ISETP.NE.AND.EX P0, PT, R11, RZ, PT, P0 ;  /* 0x000000ff0b00720c */ /* 0x000fda0003f05300 */
[----:B-12---:R-:W-:Y:S05]  /*d4d0*/  @!P0 BRA `(.L_x_281) ;  /* 0x0000000000288947 */ /* 0x006fea0003800000 */
[----:B------:R-:W0:Y:S02]  /*d4e0*/  LDC R4, c[0x0][0x734] ;  /* 0x0001cd00ff047b82 */ /* 0x000e240000000800 */
        /* <DEDUP_REMOVED lines=9> */
.L_x_281:
[-CC-:B------:R-:W-:Y:S01]  /*d580*/  SHF.R.U64 R11, R8, R12.reuse, R9.reuse ;  /* 0x0000000c080b7219 */ /* 0x180fe20000001209 */
[----:B------:R-:W0:Y:S01]  /*d590*/  LDC.64 R20, c[0x0][0x740] ;  /* 0x0001d000ff147b82 */ /* 0x000e220000000a00 */
[----:B------:R-:W-:Y:S01]  /*d5a0*/  SHF.R.U32.HI R3, RZ, R12, R9 ;  /* 0x0000000cff037219 */ /* 0x000fe20000011609 */
[----:B------:R-:W-:Y:S01]  /*d5b0*/  ULDC UR4, c[0x0][0x150] ;  /* 0x0000540000047ab9 */ /* 0x000fe20000000800 */
[----:B------:R-:W-:Y:S01]  /*d5c0*/  IADD3 R7, P0, RZ, -R11, RZ ;  /* 0x8000000bff077210 */ /* 0x000fe20007f1e0ff */
[----:B------:R-:W-:Y:S01]  /*d5d0*/  IMAD.MOV.U32 R4, RZ, RZ, R16 ;  /* 0x000000ffff047224 */ /* 0x000fe200078e0010 */
[----:B------:R-:W-:Y:S01]  /*d5e0*/  I2FP.F32.U32 R6, R2 ;  /* 0x0000000200067245 */ /* 0x000fe20000201000 */
[----:B------:R-:W-:Y:S01]  /*d5f0*/  IMAD.MOV.U32 R5, RZ, RZ, R17 ;  /* 0x000000ffff057224 */ /* 0x000fe200078e0011 */
[----:B------:R-:W-:Y:S01]  /*d600*/  IADD3.X R3, RZ, ~R3, RZ, P0, !PT ;  /* 0x80000003ff037210 */ /* 0x000fe200007fe4ff */
[----:B------:R-:W1:Y:S02]  /*d610*/  LDC R10, c[0x0][0x718] ;  /* 0x0001c600ff0a7b82 */ /* 0x000e640000000800 */
[----:B------:R-:W-:Y:S01]  /*d620*/  FMUL R9, R6, UR4 ;  /* 0x0000000406097c20 */ /* 0x000fe20008400000 */
[----:B------:R-:W-:Y:S01]  /*d630*/  IMAD.WIDE.U32 R4, R7, R14, R4 ;  /* 0x0000000e07047225 */ /* 0x000fe200078e0004 */
[----:B------:R-:W-:-:S03]  /*d640*/  ULDC UR4, c[0x0][0x154] ;  /* 0x0000550000047ab9 */ /* 0x000fc60000000800 */
[----:B------:R-:W-:Y:S01]  /*d650*/  IMAD R6, R3, R14, RZ ;  /* 0x0000000e03067224 */ /* 0x000fe200078e02ff */
[----:B------:R-:W2:Y:S01]  /*d660*/  LDC R13, c[0x0][0x144] ;  /* 0x00005100ff0d7b82 */ /* 0x000ea20000000800 */
[----:B------:R-:W3:Y:S02]  /*d670*/  F2I.U32.TRUNC.NTZ R9, R9 ;  /* 0x0000000900097305 */ /* 0x000ee4000020f000 */
[----:B------:R-:W-:Y:S02]  /*d680*/  IMAD R3, R7, R15, R6 ;  /* 0x0000000f07037224 */ /* 0x000fe400078e0206 */
[----:B------:R-:W-:-:S03]  /*d690*/  IMAD.MOV.U32 R6, RZ, RZ, -0x1 ;  /* 0xffffffffff067424 */ /* 0x000fc600078e00ff */
[----:B------:R-:W4:Y:S01]  /*d6a0*/  LDC R12, c[0x0][0x708] ;  /* 0x0001c200ff0c7b82 */ /* 0x000f220000000800 */
[----:B------:R-:W-:Y:S02]  /*d6b0*/  IADD3 R3, R5, R3, RZ ;  /* 0x0000000305037210 */ /* 0x000fe40007ffe0ff */
[----:B------:R-:W-:Y:S02]  /*d6c0*/  I2FP.F32.U32 R5, R0 ;  /* 0x0000000000057245 */ /* 0x000fe40000201000 */
[----:B0-----:R-:W-:-:S03]  /*d6d0*/  ISETP.NE.U32.AND P0, PT, R20, RZ, PT ;  /* 0x000000ff1400720c */ /* 0x001fc60003f05070 */
[----:B------:R-:W0:Y:S01]  /*d6e0*/  LDC R7, c[0x0][0x758] ;  /* 0x0001d600ff077b82 */ /* 0x000e220000000800 */
[----:B------:R-:W-:Y:S01]  /*d6f0*/  FMUL R5, R5, UR4 ;  /* 0x0000000405057c20 */ /* 0x000fe20008400000 */
[-C--:B-1----:R-:W-:Y:S01]  /*d700*/  SHF.R.U64 R8, R4, R10.reuse, R3 ;  /* 0x0000000a04087219 */ /* 0x082fe20000001203 */
[----:B---3--:R-:W-:Y:S01]  /*d710*/  IMAD.MOV R4, RZ, RZ, -R9 ;  /* 0x000000ffff047224 */ /* 0x008fe200078e0a09 */
[----:B------:R-:W-:Y:S02]  /*d720*/  ISETP.NE.AND.EX P0, PT, R21, RZ, PT, P0 ;  /* 0x000000ff1500720c */ /* 0x000fe40003f05300 */
[----:B------:R-:W-:Y:S02]  /*d730*/  SHF.R.U32.HI R3, RZ, R10, R3 ;  /* 0x0000000aff037219 */ /* 0x000fe40000011603 */
[----:B------:R-:W1:Y:S01]  /*d740*/  LDC R17, c[0x0][0x148] ;  /* 0x00005200ff117b82 */ /* 0x000e620000000800 */
[----:B------:R3:W0:Y:S01]  /*d750*/  F2I.U32.TRUNC.NTZ R10, R5 ;  /* 0x00000005000a7305 */ /* 0x000622000020f000 */
[----:B--2---:R-:W-:Y:S01]  /*d760*/  IMAD R19, R13, R4, R2 ;  /* 0x000000040d137224 */ /* 0x004fe200078e0202 */
[----:B------:R-:W-:-:S05]  /*d770*/  MOV R4, 0x1 ;  /* 0x0000000100047802 */ /* 0x000fca0000000f00 */
[----:B------:R-:W2:Y:S01]  /*d780*/  LDC R14, c[0x0][0x700] ;  /* 0x0001c000ff0e7b82 */ /* 0x000ea20000000800 */
[-CC-:B----4-:R-:W-:Y:S02]  /*d790*/  SHF.R.U64 R13, R8, R12.reuse, R3.reuse ;  /* 0x0000000c080d7219 */ /* 0x190fe40000001203 */
[----:B------:R-:W-:-:S05]  /*d7a0*/  SHF.R.U32.HI R2, RZ, R12, R3 ;  /* 0x0000000cff027219 */ /* 0x000fca0000011603 */
[----:B------:R-:W4:Y:S01]  /*d7b0*/  LDC R16, c[0x0][0x748] ;  /* 0x0001d200ff107b82 */ /* 0x000f220000000800 */
[-CC-:B0-----:R-:W-:Y:S02]  /*d7c0*/  SHF.R.U64 R15, R13, R7.reuse, R2.reuse ;  /* 0x000000070d0f7219 */ /* 0x181fe40000001202 */
[-C--:B------:R-:W-:Y:S02]  /*d7d0*/  SHF.L.U32 R6, R6, R7.reuse, RZ ;  /* 0x0000000706067219 */ /* 0x080fe400000006ff */
[-C--:B------:R-:W-:Y:S01]  /*d7e0*/  SHF.R.U32.HI R3, RZ, R7.reuse, R2 ;  /* 0x00000007ff037219 */ /* 0x080fe20000011602 */
[----:B------:R-:W-:Y:S01]  /*d7f0*/  IMAD.MOV.U32 R2, RZ, RZ, R15 ;  /* 0x000000ffff027224 */ /* 0x000fe200078e000f */
[----:B------:R-:W-:Y:S01]  /*d800*/  SHF.L.U32 R12, R4, R7, RZ ;  /* 0x00000007040c7219 */ /* 0x000fe200000006ff */
[----:B------:R-:W0:Y:S01]  /*d810*/  LDC R18, c[0x0][0x738] ;  /* 0x0001ce00ff127b82 */ /* 0x000e220000000800 */
[----:B------:R-:W-:-:S07]  /*d820*/  LOP3.LUT R22, RZ, R6, RZ, 0x33, !PT ;  /* 0x00000006ff167212 */ /* 0x000fce00078e33ff */
[----:B------:R-:W0:Y:S01]  /*d830*/  LDC R23, c[0x0][0x710] ;  /* 0x0001c400ff177b82 */ /* 0x000e220000000800 */
[----:B-1-3--:R-:W-:Y:S05]  /*d840*/  @!P0 BRA `(.L_x_282) ;  /* 0x0000000000288947 */ /* 0x00afea0003800000 */
[----:B------:R-:W1:Y:S02]  /*d850*/  LDC R2, c[0x0][0x74c] ;  /* 0x0001d300ff027b82 */ /* 0x000e640000000800 */
[----:B-1----:R-:W-:-:S05]  /*d860*/  IADD3 R7, P0, R15, R2, RZ ;  /* 0x000000020f077210 */ /* 0x002fca0007f1e0ff */
        /* <DEDUP_REMOVED lines=8> */
.L_x_282:
[----:B----4-:R-:W-:Y:S01]  /*d8f0*/  SHF.R.U64 R3, R2, R16, R3 ;  /* 0x0000001002037219 */ /* 0x010fe20000001203 */
[----:B------:R-:W-:Y:S01]  /*d900*/  IMAD.MOV R10, RZ, RZ, -R10 ;  /* 0x000000ffff0a7224 */ /* 0x000fe200078e0a0a */
[----:B------:R-:W-:Y:S02]  /*d910*/  LOP3.LUT R2, R13, R22, RZ, 0xc0, !PT ;  /* 0x000000160d027212 */ /* 0x000fe400078ec0ff */
[----:B--2---:R-:W-:Y:S01]  /*d920*/  IADD3 R5, R14, -0x1, RZ ;  /* 0xffffffff0e057810 */ /* 0x004fe20007ffe0ff */
[----:B------:R-:W-:Y:S02]  /*d930*/  IMAD.MOV R4, RZ, RZ, -R3 ;  /* 0x000000ffff047224 */ /* 0x000fe400078e0a03 */
[----:B------:R-:W-:Y:S01]  /*d940*/  IMAD R2, R12, R3, R2 ;  /* 0x000000030c027224 */ /* 0x000fe200078e0202 */
[----:B------:R-:W-:Y:S01]  /*d950*/  LOP3.LUT R3, R8, R5, RZ, 0xc0, !PT ;  /* 0x0000000508037212 */ /* 0x000fe200078ec0ff */
[----:B------:R-:W-:Y:S02]  /*d960*/  @P3 IMAD R19, R17, R10, R0 ;  /* 0x0000000a11133224 */ /* 0x000fe400078e0200 */
[----:B0-----:R-:W-:-:S02]  /*d970*/  IMAD R0, R4, R18, R15 ;  /* 0x0000001204007224 */ /* 0x001fc400078e020f */
[----:B------:R-:W-:Y:S02]  /*d980*/  IMAD R5, R2, R23, R19 ;  /* 0x0000001702057224 */ /* 0x000fe400078e0213 */
[----:B------:R-:W-:Y:S02]  /*d990*/  IMAD R0, R0, R14, R3 ;  /* 0x0000000e00007224 */ /* 0x000fe400078e0203 */
[----:B------:R-:W-:-:S03]  /*d9a0*/  IMAD.MOV.U32 R4, RZ, RZ, 0x1 ;  /* 0x00000001ff047424 */ /* 0x000fc600078e00ff */
[----:B------:R-:W-:Y:S02]  /*d9b0*/  SEL R6, R0, R5, !P3 ;  /* 0x0000000500067207 */ /* 0x000fe40005800000 */
[----:B------:R-:W-:-:S07]  /*d9c0*/  SEL R5, R5, R0, !P3 ;  /* 0x0000000005057207 */ /* 0x000fce0005800000 */
.L_x_280:
[----:B------:R-:W-:-:S08]  /*d9d0*/  NOP ;  /* 0x0000000000007918 */ /* 0x000fd00000000000 */
[----:B------:R-:W0:-:S00]  /*d9e0*/  USETMAXREG.DEALLOC.CTAPOOL 0x28 ;  /* 0x00000028000079c8 */ /* 0x000e0000080e0500 */
[----:B------:R-:W-:-:S13]  /*d9f0*/  ISETP.NE.AND P0, PT, RZ, UR8, PT ;  /* 0x00000008ff007c0c */ /* 0x000fda000bf05270 */
[----:B------:R-:W-:Y:S05]  /*da00*/  @P0 EXIT ;  /* 0x000000000000094d */ /* 0x000fea0003800000 */
[----:B0-----:R-:W-:Y:S01]  /*da10*/  LOP3.LUT P0, RZ, R4, 0xff, RZ, 0xc0, !PT ;  /* 0x000000ff04ff7812 */ /* 0x001fe2000780c0ff */
[----:B------:R-:W-:Y:S01]  /*da20*/  IMAD.MOV.U32 R8, RZ, RZ, RZ ;  /* 0x000000ffff087224 */ /* 0x000fe200078e00ff */
[----:B------:R-:W-:-:S11]  /*da30*/  MOV R0, 0x1 ;  /* 0x0000000100007802 */ /* 0x000fd60000000f00 */
[----:B------:R-:W-:Y:S05]  /*da40*/  @!P0 BRA `(.L_x_283) ;  /* 0x0000000c00888947 */ /* 0x000fea0003800000 */
[----:B------:R-:W0:Y:S01]  /*da50*/  S2R R2, SR_TID.X ;  /* 0x0000000000027919 */ /* 0x000e220000002100 */
[----:B------:R-:W-:Y:S01]  /*da60*/  ULDC UR4, c[0x0][0x28c] ;  /* 0x0000a30000047ab9 */ /* 0x000fe20000000800 */
[----:B------:R-:W-:Y:S01]  /*da70*/  ULDC UR6, c[0x0][0x758] ;  /* 0x0001d60000067ab9 */ /* 0x000fe20000000800 */
[----:B------:R-:W-:Y:S01]  /*da80*/  UMOV UR7, 0xffffffff ;  /* 0xffffffff00077882 */ /* 0x000fe20000000000 */
[----:B------:R-:W-:Y:S01]  /*da90*/  UIADD3 UR10, UR4, 0x7f, URZ ;  /* 0x0000007f040a7890 */ /* 0x000fe2000fffe03f */
[----:B------:R-:W-:Y:S01]  /*daa0*/  BSSY B0, `(.L_x_283) ;  /* 0x00000dc000007945 */ /* 0x000fe20003800000 */
[----:B------:R-:W-:Y:S01]  /*dab0*/  ULDC UR5, c[0x0][0x700] ;  /* 0x0001c00000057ab9 */ /* 0x000fe20000000800 */
[----:B------:R-:W-:Y:S01]  /*dac0*/  UMOV UR9, 0x1 ;  /* 0x0000000100097882 */ /* 0x000fe20000000000 */
[----:B------:R-:W-:Y:S01]  /*dad0*/  USHF.L.U32 UR7, UR7, UR6, URZ ;  /* 0x0000000607077299 */ /* 0x000fe2000800063f */
[----:B------:R-:W-:Y:S01]  /*dae0*/  IMAD.MOV.U32 R9, RZ, RZ, 0x1 ;  /* 0x00000001ff097424 */ /* 0x000fe200078e00ff */
[----:B------:R-:W-:Y:S01]  /*daf0*/  UIADD3 UR4, UR5, -0x1, URZ ;  /* 0xffffffff05047890 */ /* 0x000fe2000fffe03f */
[----:B------:R-:W-:Y:S01]  /*db00*/  MOV R0, 0x1 ;  /* 0x0000000100007802 */ /* 0x000fe20000000f00 */
[----:B------:R-:W-:Y:S01]  /*db10*/  ULDC UR8, c[0x0][0xc] ;  /* 0x0000030000087ab9 */ /* 0x000fe20000000800 */
[----:B------:R-:W-:Y:S01]  /*db20*/  USHF.L.U32 UR5, UR9, UR6, URZ ;  /* 0x0000000609057299 */ /* 0x000fe2000800063f */
[----:B------:R-:W-:Y:S01]  /*db30*/  IMAD.MOV.U32 R8, RZ, RZ, RZ ;  /* 0x000000ffff087224 */ /* 0x000fe200078e00ff */
[----:B------:R-:W-:Y:S01]  /*db40*/  USHF.R.S32.HI UR11, URZ, 0x1f, UR10 ;  /* 0x0000001f3f0b7899 */ /* 0x000fe2000801140a */
[----:B------:R-:W-:Y:S01]  /*db50*/  ULDC UR9, c[0x0][0x10] ;  /* 0x0000040000097ab9 */ /* 0x000fe20000000800 */
[----:B------:R-:W-:-:S02]  /*db60*/  ULOP3.LUT UR6, URZ, UR7, URZ, 0x33, !UPT ;  /* 0x000000073f067292 */ /* 0x000fc4000f8e333f */
[----:B------:R-:W-:Y:S02]  /*db70*/  UIMAD.WIDE.U32 UR8, UR8, UR9, URZ ;  /* 0x00000009080872a5 */ /* 0x000fe4000f8e003f */
[----:B------:R-:W-:Y:S01]  /*db80*/  ULEA.HI UR11, UR11, UR10, URZ, 0x7 ;  /* 0x0000000a0b0b7291 */ /* 0x000fe2000f8f383f */
[----:B------:R-:W-:Y:S01]  /*db90*/  ULDC UR7, c[0x0][0x14] ;  /* 0x0000050000077ab9 */ /* 0x000fe20000000800 */
[----:B------:R-:W-:Y:S02]  /*dba0*/  ULOP3.LUT UR21, UR14, 0x2, URZ, 0xfc, !UPT ;  /* 0x000000020e157892 */ /* 0x000fe4000f8efc3f */
[----:B------:R-:W-:Y:S02]  /*dbb0*/  UIMAD.WIDE.U32 UR34, UR8, UR7, URZ ;  /* 0x00000007082272a5 */ /* 0x000fe4000f8e003f */
[----:B------:R-:W-:Y:S02]  /*dbc0*/  UIMAD UR15, UR9, UR7, URZ ;  /* 0x00000007090f72a4 */ /* 0x000fe4000f8e023f */
[----:B------:R-:W-:Y:S01]  /*dbd0*/  USHF.R.S32.HI UR7, URZ, 0x7, UR11 ;  /* 0x000000073f077899 */ /* 0x000fe2000801140b */
[C---:B0-----:R-:W-:Y:S01]  /*dbe0*/  LOP3.LUT P2, RZ, R2.reuse, 0x7f, RZ, 0xc0, !PT ;  /* 0x0000007f02ff7812 */ /* 0x041fe2000784c0ff */
[----:B------:R-:W-:Y:S01]  /*dbf0*/  UIADD3 UR15, UR35, UR15, URZ ;  /* 0x0000000f230f7290 */ /* 0x000fe2000fffe03f */
[----:B------:R-:W-:Y:S01]  /*dc00*/  LOP3.LUT P0, RZ, R2, 0x1f, RZ, 0xc0, !PT ;  /* 0x0000001f02ff7812 */ /* 0x000fe2000780c0ff */
[----:B------:R-:W-:Y:S01]  /*dc10*/  UIADD3 UR29, UR7, 0x1, URZ ;  /* 0x00000001071d7890 */ /* 0x000fe2000fffe03f */
[----:B------:R-:W-:-:S02]  /*dc20*/  ULDC.64 UR36, c[0x0][0x198] ;  /* 0x0000660000247ab9 */ /* 0x000fc40000000a00 */
[----:B------:R-:W-:-:S13]  /*dc30*/  PLOP3.LUT P0, PT, P0, P2, PT, 0x8a, 0x0 ;  /* 0x000000000000781c */ /* 0x000fda0000705172 */
.L_x_295:
[----:B------:R-:W-:-:S03]  /*dc40*/  UMOV UR8, 0xffffffff ;  /* 0xffffffff00087882 */ /* 0x000fc60000000000 */
[----:B------:R-:W-:Y:S05]  /*dc50*/  BRA.DIV UR8, `(.L_x_284) ;  /* 0x0000001208287947 */ /* 0x000fea000b800000 */
[----:B------:R-:W-:-:S13]  /*dc60*/  ELECT P1, URZ, PT ;  /* 0x00000000003f782f */ /* 0x000fda0003820000 */
.L_x_308:
[----:B------:R-:W0:Y:S01]  /*dc70*/  LDC R2, c[0x0][0x28c] ;  /* 0x0000a300ff027b82 */ /* 0x000e220000000800 */
[----:B------:R-:W-:Y:S01]  /*dc80*/  BSSY B1, `(.L_x_285) ;  /* 0x0000046000017945 */ /* 0x000fe20003800000 */
[----:B0-----:R-:W-:-:S13]  /*dc90*/  ISETP.LT.OR P1, PT, R2, 0x1, !P1 ;  /* 0x000000010200780c */ /* 0x001fda0004f21670 */
[----:B------:R-:W-:Y:S05]  /*dca0*/  @P1 BRA `(.L_x_286) ;  /* 0x00000004000c1947 */ /* 0x000fea0003800000 */
[----:B------:R-:W-:Y:S01]  /*dcb0*/  IMAD.SHL.U32 R6, R6, 0x80, RZ ;  /* 0x0000008006067824 */ /* 0x000fe200078e00ff */
[C---:B------:R-:W-:Y:S01]  /*dcc0*/  SHF.L.U32 R17, R5.reuse, 0x2, RZ ;  /* 0x0000000205117819 */ /* 0x040fe200000006ff */
[----:B------:R-:W-:Y:S01]  /*dcd0*/  IMAD.SHL.U32 R7, R5, 0x100, RZ ;  /* 0x0000010005077824 */ /* 0x000fe200078e00ff */
[----:B------:R-:W-:Y:S01]  /*dce0*/  MOV R14, RZ ;  /* 0x000000ff000e7202 */ /* 0x000fe20000000f00 */
[----:B------:R-:W-:Y:S01]  /*dcf0*/  IMAD.MOV.U32 R12, RZ, RZ, RZ ;  /* 0x000000ffff0c7224 */ /* 0x000fe200078e00ff */
[----:B------:R-:W-:Y:S01]  /*dd00*/  MOV R3, R8 ;  /* 0x0000000800037202 */ /* 0x000fe20000000f00 */
[----:B------:R-:W-:Y:S02]  /*dd10*/  IMAD.U32 R15, RZ, RZ, UR29 ;  /* 0x0000001dff0f7e24 */ /* 0x000fe4000f8e00ff */
[----:B------:R-:W-:Y:S02]  /*dd20*/  IMAD.MOV.U32 R2, RZ, RZ, R0 ;  /* 0x000000ffff027224 */ /* 0x000fe400078e0000 */
[----:B------:R-:W-:-:S07]  /*dd30*/  IMAD.MOV.U32 R16, RZ, RZ, RZ ;  /* 0x000000ffff107224 */ /* 0x000fce00078e00ff */
.L_x_290:
[----:B------:R-:W0:Y:S01]  /*dd40*/  S2R R5, SR_CgaCtaId ;  /* 0x0000000000057919 */ /* 0x000e220000008800 */
[----:B------:R-:W-:-:S04]  /*dd50*/  MOV R4, 0x400 ;  /* 0x0000040000047802 */ /* 0x000fc80000000f00 */
[----:B0-----:R-:W-:Y:S02]  /*dd60*/  LEA R10, R5, R4, 0x18 ;  /* 0x00000004050a7211 */ /* 0x001fe400078ec0ff */
[----:B------:R-:W-:Y:S01]  /*dd70*/  SHF.L.U32 R4, R2, 0x1f, RZ ;  /* 0x0000001f02047819 */ /* 0x000fe200000006ff */
[----:B------:R-:W0:Y:S02]  /*dd80*/  @!P2 LDC R5, c[0x0][0x640] ;  /* 0x00019000ff05ab82 */ /* 0x000e240000000800 */
[----:B------:R-:W-:-:S04]  /*dd90*/  IMAD R13, R3, 0x8, R10 ;  /* 0x00000008030d7824 */ /* 0x000fc800078e020a */
[----:B------:R-:W1:Y:S02]  /*dda0*/  SYNCS.PHASECHK.TRANS64.TRYWAIT P1, [R13+URZ+0x30], R4 ;  /* 0x000030040d0075a7 */ /* 0x000e64000802017f */
[----:B-1----:R-:W-:Y:S05]  /*ddb0*/  @!P1 BRA `(.L_x_287) ;  /* 0x0000000c00f09947 */ /* 0x002fea0003800000 */
.L_x_309:
[----:B------:R-:W-:Y:S01]  /*ddc0*/  UPRMT UR8, UR21, 0x9910, URZ ;  /* 0x0000991015087896 */ /* 0x000fe2000800003f */
[----:B0-----:R0:W-:Y:S03]  /*ddd0*/  @!P2 SYNCS.ARRIVE.TRANS64 RZ, [R13+URZ], R5 ;  /* 0x000000050dffa9a7 */ /* 0x0011e6000800003f */
[----:B------:R-:W-:-:S06]  /*dde0*/  UISETP.NE.AND UP0, UPT, UR8, 0x2, UPT ;  /* 0x000000020800788c */ /* 0x000fcc000bf05270 */
[----:B------:R-:W-:-:S13]  /*ddf0*/  PLOP3.LUT P1, PT, PT, PT, UP0, 0x80, 0x0 ;  /* 0x000000000000781c */ /* 0x000fda0003f2f008 */
[----:B0-----:R-:W-:Y:S05]  /*de00*/  @P1 BRA `(.L_x_288) ;  /* 0x0000000000041947 */ /* 0x001fea0003800000 */
[----:B------:R-:W-:Y:S01]  /*de10*/  BPT.TRAP 0x1 ;  /* 0x000000040000795c */ /* 0x000fe20000300000 */
.L_x_288:
[----:B------:R-:W-:Y:S05]  /*de20*/  @P0 BRA `(.L_x_289) ;  /* 0x0000000000040947 */ /* 0x000fea0003800000 */
[----:B------:R-:W-:Y:S01]  /*de30*/  BPT.TRAP 0x1 ;  /* 0x000000040000795c */ /* 0x000fe20000300000 */
.L_x_289:
[C---:B-1----:R-:W-:Y:S01]  /*de40*/  LEA R4, R3.reuse, R10, 0xe ;  /* 0x0000000a03047211 */ /* 0x042fe200078e70ff */
[----:B------:R-:W-:Y:S01]  /*de50*/  IMAD R10, R3, 0x1000, R10 ;  /* 0x00001000030a7824 */ /* 0x000fe200078e020a */
[----:B------:R-:W-:Y:S01]  /*de60*/  R2UR UR25, R13 ;  /* 0x000000000d1972ca */ /* 0x000fe200000e0000 */
[----:B------:R-:W-:Y:S01]  /*de70*/  UIADD3 UR22, UP0, UR36, 0xf0, URZ ;  /* 0x000000f024167890 */ /* 0x000fe2000ff1e03f */
[----:B------:R-:W-:Y:S01]  /*de80*/  R2UR UR16, R4 ;  /* 0x00000000041072ca */ /* 0x000fe200000e0000 */
[----:B------:R-:W-:Y:S01]  /*de90*/  UIADD3 UR30, UP1, UR36, 0x1f0, URZ ;  /* 0x000001f0241e7890 */ /* 0x000fe2000ff3e03f */
[----:B------:R-:W-:Y:S01]  /*dea0*/  R2UR UR8, R10 ;  /* 0x000000000a0872ca */ /* 0x000fe200000e0000 */
[----:B------:R-:W-:Y:S01]  /*deb0*/  UIADD3 UR38, UP2, UR36, 0x2f0, URZ ;  /* 0x000002f024267890 */ /* 0x000fe2000ff5e03f */
[----:B------:R-:W-:Y:S01]  /*dec0*/  R2UR UR28, R11 ;  /* 0x000000000b1c72ca */ /* 0x000fe200000e0000 */
[----:B------:R-:W-:Y:S01]  /*ded0*/  UIADD3.X UR23, URZ, UR37, URZ, UP0, !UPT ;  /* 0x000000253f177290 */ /* 0x000fe200087fe43f */
[----:B------:R-:W-:Y:S01]  /*dee0*/  IADD3 R15, R15, -0x1, RZ ;  /* 0xffffffff0f0f7810 */ /* 0x000fe20007ffe0ff */
[----:B------:R-:W-:Y:S01]  /*def0*/  UIADD3.X UR31, URZ, UR37, URZ, UP1, !UPT ;  /* 0x000000253f1f7290 */ /* 0x000fe20008ffe43f */
[----:B------:R-:W-:Y:S01]  /*df00*/  R2UR UR26, R14 ;  /* 0x000000000e1a72ca */ /* 0x000fe200000e0000 */
[----:B------:R-:W-:Y:S01]  /*df10*/  VIADD R3, R3, 0x1 ;  /* 0x0000000103037836 */ /* 0x000fe20000000000 */
[----:B------:R-:W-:Y:S01]  /*df20*/  R2UR UR27, R7 ;  /* 0x00000000071b72ca */ /* 0x000fe200000e0000 */
[----:B------:R-:W-:Y:S01]  /*df30*/  UIADD3.X UR39, URZ, UR37, URZ, UP2, !UPT ;  /* 0x000000253f277290 */ /* 0x000fe200097fe43f */
[----:B------:R-:W-:Y:S01]  /*df40*/  R2UR UR11, R17 ;  /* 0x00000000110b72ca */ /* 0x000fe200000e0000 */
[----:B------:R-:W-:Y:S01]  /*df50*/  UIADD3 UR24, UR16, 0x180, URZ ;  /* 0x0000018010187890 */ /* 0x000fe2000fffe03f */
[----:B------:R-:W-:Y:S01]  /*df60*/  R2UR UR12, R16 ;  /* 0x00000000100c72ca */ /* 0x000fe200000e0000 */
[----:B------:R-:W-:Y:S01]  /*df70*/  UIADD3 UR8, UR8, 0x30180, URZ ;  /* 0x0003018008087890 */ /* 0x000fe2000fffe03f */
[----:B------:R-:W-:Y:S01]  /*df80*/  R2UR UR18, R12 ;  /* 0x000000000c1272ca */ /* 0x000fe200000e0000 */
[----:B------:R-:W-:Y:S01]  /*df90*/  UIADD3 UR16, UR16, 0x18180, URZ ;  /* 0x0001818010107890 */ /* 0x000fe2000fffe03f */
[----:B------:R-:W-:Y:S01]  /*dfa0*/  R2UR UR19, R6 ;  /* 0x00000000061372ca */ /* 0x000fe200000e0000 */
[----:B------:R-:W-:Y:S01]  /*dfb0*/  UMOV UR32, 0x0 ;  /* 0x0000000000207882 */ /* 0x000fe20000000000 */
[----:B------:R-:W-:Y:S01]  /*dfc0*/  ISETP.GT.AND P4, PT, R15, 0x1, PT ;  /* 0x000000010f00780c */ /* 0x000fe20003f84270 */
[----:B------:R-:W-:Y:S01]  /*dfd0*/  UMOV UR33, 0x10000000 ;  /* 0x1000000000217882 */ /* 0x000fe20000000000 */
[C---:B------:R-:W-:Y:S01]  /*dfe0*/  ISETP.NE.AND P1, PT, R3.reuse, 0x6, PT ;  /* 0x000000060300780c */ /* 0x040fe20003f25270 */
[----:B------:R-:W-:Y:S01]  /*dff0*/  UMOV UR10, URZ ;  /* 0x0000003f000a7c82 */ /* 0x000fe20008000000 */
[----:B------:R-:W-:Y:S01]  /*e000*/  UMOV UR9, UR25 ;  /* 0x0000001900097c82 */ /* 0x000fe20008000000 */
[----:B------:R-:W-:Y:S01]  /*e010*/  UMOV UR13, UR28 ;  /* 0x0000001c000d7c82 */ /* 0x000fe20008000000 */
[----:B------:R0:W-:Y:S01]  /*e020*/  UTMALDG.3D [UR24], [UR22], desc[UR32] ;  /* 0x00002018160075b4 */ /* 0x0001e20008011000 */
[----:B------:R-:W-:Y:S01]  /*e030*/  UMOV UR17, UR25 ;  /* 0x0000001900117c82 */ /* 0x000fe20008000000 */
[----:B------:R-:W-:Y:S01]  /*e040*/  UMOV UR20, UR28 ;  /* 0x0000001c00147c82 */ /* 0x000fe20008000000 */
[----:B------:R-:W-:Y:S01]  /*e050*/  SEL R5, RZ, 0x1, P1 ;  /* 0x00000001ff057807 */ /* 0x000fe20000800000 */
[----:B------:R-:W-:Y:S01]  /*e060*/  VIADD R16, R16, 0x1 ;  /* 0x0000000110107836 */ /* 0x000fe20000000000 */
[----:B------:R-:W-:Y:S01]  /*e070*/  IADD3 R12, R12, 0x80, RZ ;  /* 0x000000800c0c7810 */ /* 0x000fe20007ffe0ff */
[----:B------:R-:W-:Y:S01]  /*e080*/  VIADD R14, R14, 0x40 ;  /* 0x000000400e0e7836 */ /* 0x000fe20000000000 */
[----:B------:R-:W-:Y:S01]  /*e090*/  LOP3.LUT R2, R2, R5, RZ, 0x3c, !PT ;  /* 0x0000000502027212 */ /* 0x000fe200078e3cff */
[----:B------:R0:W-:Y:S01]  /*e0a0*/  UTMALDG.4D [UR8], [UR30], desc[UR32] ;  /* 0x000020081e0075b4 */ /* 0x0001e20008019000 */
[----:B------:R-:W-:Y:S01]  /*e0b0*/  SEL R3, R3, RZ, P1 ;  /* 0x000000ff03037207 */ /* 0x000fe20000800000 */
[----:B------:R0:W-:Y:S02]  /*e0c0*/  UTMALDG.3D [UR16], [UR38], desc[UR32] ;  /* 0x00002010260075b4 */ /* 0x0001e40008011000 */
[----:B0-----:R-:W-:Y:S05]  /*e0d0*/  @P4 BRA `(.L_x_290) ;  /* 0xfffffffc00184947 */ /* 0x001fea000383ffff */
.L_x_286:
[----:B------:R-:W-:Y:S05]  /*e0e0*/  BSYNC B1 ;  /* 0x0000000000017941 */ /* 0x000fea0003800000 */
.L_x_285:
[----:B------:R-:W2:Y:S01]  /*e0f0*/  LDL.LU R18, [R1+0x80] ;  /* 0x0000800001127983 */ /* 0x000ea20000300800 */
[----:B------:R-:W-:Y:S01]  /*e100*/  LOP3.LUT P5, RZ, R9, 0xff, RZ, 0xc0, !PT ;  /* 0x000000ff09ff7812 */ /* 0x000fe200078ac0ff */
[----:B------:R-:W-:Y:S01]  /*e110*/  VIADD R8, R8, UR7 ;  /* 0x0000000708087c36 */ /* 0x000fe20008000000 */
[----:B------:R-:W-:Y:S01]  /*e120*/  ULDC.64 UR8, c[0x0][0x750] ;  /* 0x0001d40000087ab9 */ /* 0x000fe20000000a00 */
[----:B------:R-:W3:Y:S01]  /*e130*/  LDL.LU R13, [R1+0x84] ;  /* 0x00008400010d7983 */ /* 0x000ee20000300800 */
[----:B------:R-:W-:Y:S01]  /*e140*/  IMAD.U32 R5, RZ, RZ, UR7 ;  /* 0x00000007ff057e24 */ /* 0x000fe2000f8e00ff */
[----:B------:R-:W-:Y:S01]  /*e150*/  UISETP.GE.U32.AND UP0, UPT, UR7, 0x6, UPT ;  /* 0x000000060700788c */ /* 0x000fe2000bf06070 */
[----:B------:R-:W-:Y:S01]  /*e160*/  ISETP.GT.U32.AND P1, PT, R8, 0x5, PT ;  /* 0x000000050800780c */ /* 0x000fe20003f24070 */
[----:B------:R-:W-:Y:S01]  /*e170*/  BSSY B1, `(.L_x_291) ;  /* 0x000006c000017945 */ /* 0x000fe20003800000 */
[----:B------:R-:W-:Y:S01]  /*e180*/  IMAD.MOV.U32 R6, RZ, RZ, -0x1 ;  /* 0xffffffffff067424 */ /* 0x000fe200078e00ff */
[----:B------:R-:W-:Y:S01]  /*e190*/  PRMT R9, RZ, 0x7610, R9 ;  /* 0x00007610ff097816 */ /* 0x000fe20000000009 */
[----:B------:R-:W-:Y:S01]  /*e1a0*/  IMAD.MOV.U32 R11, RZ, RZ, -0x1 ;  /* 0xffffffffff0b7424 */ /* 0x000fe200078e00ff */
[----:B------:R-:W-:-:S02]  /*e1b0*/  ISETP.LT.U32.AND P1, PT, R5, 0x6, P1 ;  /* 0x000000060500780c */ /* 0x000fc40000f21070 */
[----:B------:R-:W0:Y:S01]  /*e1c0*/  @P5 S2R R3, SR_CgaCtaId ;  /* 0x0000000000035919 */ /* 0x000e220000008800 */
[----:B------:R-:W-:Y:S02]  /*e1d0*/  @P5 MOV R2, 0x400 ;  /* 0x0000040000025802 */ /* 0x000fe40000000f00 */
[----:B------:R-:W-:Y:S02]  /*e1e0*/  PLOP3.LUT P4, PT, PT, PT, UP0, 0x80, 0x0 ;  /* 0x000000000000781c */ /* 0x000fe40003f8f008 */
[----:B0-----:R-:W-:Y:S01]  /*e1f0*/  @P5 LEA R4, R3, R2, 0x18 ;  /* 0x0000000203045211 */ /* 0x001fe200078ec0ff */
[----:B------:R-:W-:-:S03]  /*e200*/  IMAD.WIDE.U32 R2, R8, -0x55555555, RZ ;  /* 0xaaaaaaab08027825 */ /* 0x000fc600078e00ff */
[----:B------:R0:W-:Y:S02]  /*e210*/  @P5 SYNCS.ARRIVE.TRANS64.A1T0 RZ, [R4+URZ+0x78], RZ ;  /* 0x000078ff04ff59a7 */ /* 0x0001e4000810003f */
[----:B------:R-:W-:Y:S02]  /*e220*/  SHF.R.U32.HI R5, RZ, 0x2, R3 ;  /* 0x00000002ff057819 */ /* 0x000fe40000011603 */
[----:B------:R-:W-:Y:S02]  /*e230*/  SEL R3, RZ, 0x1, !P1 ;  /* 0x00000001ff037807 */ /* 0x000fe40004800000 */
[----:B------:R-:W-:Y:S01]  /*e240*/  PRMT R2, RZ, 0x7610, R2 ;  /* 0x00007610ff027816 */ /* 0x000fe20000000002 */
[----:B------:R-:W-:Y:S01]  /*e250*/  IMAD R8, R5, -0x6, R8 ;  /* 0xfffffffa05087824 */ /* 0x000fe200078e0208 */
[----:B------:R-:W-:-:S04]  /*e260*/  LOP3.LUT R0, R0, R3, RZ, 0x3c, !PT ;  /* 0x0000000300007212 */ /* 0x000fc800078e3cff */
[----:B------:R-:W-:Y:S02]  /*e270*/  @P4 LOP3.LUT R0, R0, 0x1, R5, 0x78, !PT ;  /* 0x0000000100004812 */ /* 0x000fe400078e7805 */
[----:B------:R-:W-:Y:S02]  /*e280*/  MOV R5, 0xffffffff ;  /* 0xffffffff00057802 */ /* 0x000fe40000000f00 */
[----:B---3--:R-:W-:-:S04]  /*e290*/  IADD3 R13, P5, R13, UR34, RZ ;  /* 0x000000220d0d7c10 */ /* 0x008fc8000ffbe0ff */
[----:B--2---:R-:W-:Y:S01]  /*e2a0*/  IADD3.X R18, R18, UR15, RZ, P5, !PT ;  /* 0x0000000f12127c10 */ /* 0x004fe2000affe4ff */
[----:B------:R0:W-:Y:S01]  /*e2b0*/  STL [R1+0x84], R13 ;  /* 0x0000840d01007387 */ /* 0x0001e20000100800 */
[----:B------:R-:W-:-:S03]  /*e2c0*/  ISETP.GE.U32.AND P1, PT, R13, UR8, PT ;  /* 0x000000080d007c0c */ /* 0x000fc6000bf26070 */
[----:B------:R0:W-:Y:S01]  /*e2d0*/  STL [R1+0x80], R18 ;  /* 0x0000801201007387 */ /* 0x0001e20000100800 */
[----:B------:R-:W-:-:S13]  /*e2e0*/  ISETP.GE.U32.AND.EX P1, PT, R18, UR9, PT, P1 ;  /* 0x0000000912007c0c */ /* 0x000fda000bf26110 */
[----:B0-----:R-:W-:Y:S05]  /*e2f0*/  @P1 BRA `(.L_x_292) ;  /* 0x00000004004c1947 */ /* 0x001fea0003800000 */
[----:B------:R-:W-:Y:S01]  /*e300*/  ULDC.64 UR8, c[0x0][0x728] ;  /* 0x0001ca0000087ab9 */ /* 0x000fe20000000a00 */
[----:B------:R-:W0:Y:S01]  /*e310*/  S2R R12, SR_CTAID.X ;  /* 0x00000000000c7919 */ /* 0x000e220000002500 */
[----:B------:R-:W-:Y:S01]  /*e320*/  ISETP.NE.U32.AND P1, PT, RZ, UR8, PT ;  /* 0x00000008ff007c0c */ /* 0x000fe2000bf25070 */
[----:B------:R-:W-:Y:S01]  /*e330*/  ULDC UR11, c[0x0][0x730] ;  /* 0x0001cc00000b7ab9 */ /* 0x000fe20000000800 */
[----:B------:R-:W-:Y:S01]  /*e340*/  MOV R2, R13 ;  /* 0x0000000d00027202 */ /* 0x000fe20000000f00 */
[----:B------:R-:W1:Y:S01]  /*e350*/  S2R R10, SR_CTAID.Y ;  /* 0x00000000000a7919 */ /* 0x000e620000002600 */
[----:B------:R-:W-:Y:S01]  /*e360*/  ISETP.NE.AND.EX P1, PT, RZ, UR9, PT, P1 ;  /* 0x00000009ff007c0c */ /* 0x000fe2000bf25310 */
[----:B------:R-:W-:-:S12]  /*e370*/  IMAD.MOV.U32 R3, RZ, RZ, R18 ;  /* 0x000000ffff037224 */ /* 0x000fd800078e0012 */
[----:B------:R-:W-:Y:S05]  /*e380*/  @!P1 BRA `(.L_x_293) ;  /* 0x0000000000289947 */ /* 0x000fea0003800000 */
[----:B------:R-:W-:Y:S02]  /*e390*/  ULDC UR10, c[0x0][0x734] ;  /* 0x0001cd00000a7ab9 */ /* 0x000fe40000000800 */
[----:B------:R-:W-:-:S05]  /*e3a0*/  IADD3 R7, P1, R13, UR10, RZ ;  /* 0x0000000a0d077c10 */ /* 0x000fca000ff3e0ff */
[----:B------:R-:W-:-:S04]  /*e3b0*/  IMAD.X R11, RZ, RZ, R18, P1 ;  /* 0x000000ffff0b7224 */ /* 0x000fc800008e0612 */
[----:B------:R-:W-:-:S04]  /*e3c0*/  IMAD.WIDE.U32 R4, R11, UR8, RZ ;  /* 0x000000080b047c25 */ /* 0x000fc8000f8e00ff */
[----:B------:R-:W-:-:S04]  /*e3d0*/  IMAD.WIDE.U32 R4, P1, R7, UR9, R4 ;  /* 0x0000000907047c25 */ /* 0x000fc8000f820004 */
[----:B------:R-:W-:Y:S01]  /*e3e0*/  IMAD.WIDE.U32 R6, R7, UR8, RZ ;  /* 0x0000000807067c25 */ /* 0x000fe2000f8e00ff */
[----:B------:R-:W-:-:S03]  /*e3f0*/  IADD3.X R3, RZ, RZ, RZ, P1, !PT ;  /* 0x000000ffff037210 */ /* 0x000fc60000ffe4ff */
[----:B------:R-:W-:Y:S01]  /*e400*/  IMAD.MOV.U32 R2, RZ, RZ, R5 ;  /* 0x000000ffff027224 */ /* 0x000fe200078e0005 */
[----:B------:R-:W-:-:S05]  /*e410*/  IADD3 RZ, P1, R7, R4, RZ ;  /* 0x0000000407ff7210 */ /* 0x000fca0007f3e0ff */
[----:B------:R-:W-:-:S08]  /*e420*/  IMAD.WIDE.U32.X R2, R11, UR9, R2, P1 ;  /* 0x000000090b027c25 */ /* 0x000fd000088e0402 */
.L_x_293:
[--C-:B------:R-:W-:Y:S01]  /*e430*/  SHF.R.U64 R11, R2, UR11, R3.reuse ;  /* 0x0000000b020b7c19 */ /* 0x100fe20008001203 */
[----:B------:R-:W-:Y:S01]  /*e440*/  ULDC.64 UR8, c[0x0][0x720] ;  /* 0x0001c80000087ab9 */ /* 0x000fe20000000a00 */
[----:B------:R-:W-:Y:S01]  /*e450*/  SHF.R.U32.HI R2, RZ, UR11, R3 ;  /* 0x0000000bff027c19 */ /* 0x000fe20008011603 */
[----:B------:R-:W-:Y:S01]  /*e460*/  IMAD.MOV.U32 R3, RZ, RZ, R18 ;  /* 0x000000ffff037224 */ /* 0x000fe200078e0012 */
[----:B------:R-:W-:Y:S01]  /*e470*/  IADD3 R5, P1, RZ, -R11, RZ ;  /* 0x8000000bff057210 */ /* 0x000fe20007f3e0ff */
[----:B------:R-:W2:Y:S01]  /*e480*/  LDC R7, c[0x0][0x144] ;  /* 0x00005100ff077b82 */ /* 0x000ea20000000800 */
[----:B0-----:R-:W-:Y:S01]  /*e490*/  I2FP.F32.U32 R6, R12 ;  /* 0x0000000c00067245 */ /* 0x001fe20000201000 */
[----:B------:R-:W-:Y:S01]  /*e4a0*/  ULDC.64 UR12, c[0x0][0x740] ;  /* 0x0001d000000c7ab9 */ /* 0x000fe20000000a00 */
[----:B------:R-:W-:Y:S01]  /*e4b0*/  ULDC UR10, c[0x0][0x708] ;  /* 0x0001c200000a7ab9 */ /* 0x000fe20000000800 */
[----:B------:R-:W-:Y:S01]  /*e4c0*/  IMAD.X R2, RZ, RZ, ~R2, P1 ;  /* 0x000000ffff027224 */ /* 0x000fe200008e0e02 */
[----:B------:R-:W-:-:S03]  /*e4d0*/  ISETP.NE.U32.AND P1, PT, RZ, UR12, PT ;  /* 0x0000000cff007c0c */ /* 0x000fc6000bf25070 */
[----:B------:R-:W-:Y:S01]  /*e4e0*/  IMAD R4, R2, UR8, RZ ;  /* 0x0000000802047c24 */ /* 0x000fe2000f8e02ff */
[----:B------:R-:W-:Y:S01]  /*e4f0*/  MOV R2, R13 ;  /* 0x0000000d00027202 */ /* 0x000fe20000000f00 */
[----:B------:R-:W0:Y:S01]  /*e500*/  LDC R15, c[0x0][0x148] ;  /* 0x00005200ff0f7b82 */ /* 0x000e220000000800 */
[----:B------:R-:W-:-:S03]  /*e510*/  ISETP.NE.AND.EX P1, PT, RZ, UR13, PT, P1 ;  /* 0x0000000dff007c0c */ /* 0x000fc6000bf25310 */
[----:B------:R-:W-:Y:S01]  /*e520*/  IMAD.WIDE.U32 R2, R5, UR8, R2 ;  /* 0x0000000805027c25 */ /* 0x000fe2000f8e0002 */
[----:B------:R-:W-:-:S03]  /*e530*/  ULDC UR8, c[0x0][0x150] ;  /* 0x0000540000087ab9 */ /* 0x000fc60000000800 */
[----:B------:R-:W-:Y:S01]  /*e540*/  FMUL R6, R6, UR8 ;  /* 0x0000000806067c20 */ /* 0x000fe20008400000 */
[----:B------:R-:W-:Y:S01]  /*e550*/  IMAD R5, R5, UR9, R4 ;  /* 0x0000000905057c24 */ /* 0x000fe2000f8e0204 */
[----:B------:R-:W-:Y:S01]  /*e560*/  ULDC UR8, c[0x0][0x718] ;  /* 0x0001c60000087ab9 */ /* 0x000fe20000000800 */
[----:B------:R-:W-:Y:S02]  /*e570*/  ULDC UR9, c[0x0][0x154] ;  /* 0x0000550000097ab9 */ /* 0x000fe40000000800 */
[----:B------:R-:W-:Y:S01]  /*e580*/  IMAD.IADD R3, R3, 0x1, R5 ;  /* 0x0000000103037824 */ /* 0x000fe200078e0205 */
[----:B------:R-:W3:Y:S04]  /*e590*/  F2I.U32.TRUNC.NTZ R6, R6 ;  /* 0x0000000600067305 */ /* 0x000ee8000020f000 */
[----:B------:R-:W-:-:S02]  /*e5a0*/  SHF.R.U64 R13, R2, UR8, R3 ;  /* 0x00000008020d7c19 */ /* 0x000fc40008001203 */
[----:B-1----:R-:W-:-:S05]  /*e5b0*/  I2FP.F32.U32 R2, R10 ;  /* 0x0000000a00027245 */ /* 0x002fca0000201000 */
[----:B------:R-:W-:Y:S01]  /*e5c0*/  FMUL R4, R2, UR9 ;  /* 0x0000000902047c20 */ /* 0x000fe20008400000 */
[----:B------:R-:W-:Y:S01]  /*e5d0*/  SHF.R.U32.HI R2, RZ, UR8, R3 ;  /* 0x00000008ff027c19 */ /* 0x000fe20008011603 */
[----:B------:R-:W-:Y:S02]  /*e5e0*/  ULDC UR8, c[0x0][0x758] ;  /* 0x0001d60000087ab9 */ /* 0x000fe40000000800 */
[----:B------:R1:W4:Y:S01]  /*e5f0*/  F2I.U32.TRUNC.NTZ R18, R4 ;  /* 0x0000000400127305 */ /* 0x000322000020f000 */
[--C-:B------:R-:W-:Y:S02]  /*e600*/  SHF.R.U64 R16, R13, UR10, R2.reuse ;  /* 0x0000000a0d107c19 */ /* 0x100fe40008001202 */
[----:B------:R-:W-:Y:S02]  /*e610*/  SHF.R.U32.HI R3, RZ, UR10, R2 ;  /* 0x0000000aff037c19 */ /* 0x000fe40008011602 */
[----:B---3--:R-:W-:Y:S02]  /*e620*/  IADD3 R6, -R6, RZ, RZ ;  /* 0x000000ff06067210 */ /* 0x008fe40007ffe1ff */
[----:B------:R-:W-:-:S02]  /*e630*/  SHF.R.U64 R14, R16, UR8, R3 ;  /* 0x00000008100e7c19 */ /* 0x000fc40008001203 */
[----:B------:R-:W-:Y:S01]  /*e640*/  SHF.R.U32.HI R3, RZ, UR8, R3 ;  /* 0x00000008ff037c19 */ /* 0x000fe20008011603 */
[----:B--2---:R-:W-:Y:S02]  /*e650*/  IMAD R19, R7, R6, R12 ;  /* 0x0000000607137224 */ /* 0x004fe400078e020c */
[----:B------:R-:W-:Y:S01]  /*e660*/  IMAD.MOV.U32 R2, RZ, RZ, R14 ;  /* 0x000000ffff027224 */ /* 0x000fe200078e000e */
[----:B-1----:R-:W-:Y:S06]  /*e670*/  @!P1 BRA `(.L_x_294) ;  /* 0x0000000000289947 */ /* 0x002fec0003800000 */
        /* <DEDUP_REMOVED lines=10> */
.L_x_294:
[----:B------:R-:W-:Y:S01]  /*e720*/  ULDC UR8, c[0x0][0x748] ;  /* 0x0001d20000087ab9 */ /* 0x000fe20000000800 */
[----:B----4-:R-:W-:Y:S01]  /*e730*/  IMAD.MOV R18, RZ, RZ, -R18 ;  /* 0x000000ffff127224 */ /* 0x010fe200078e0a12 */
[----:B------:R-:W-:Y:S01]  /*e740*/  SHF.R.U64 R3, R2, UR8, R3 ;  /* 0x0000000802037c19 */ /* 0x000fe20008001203 */
[----:B------:R-:W-:Y:S01]  /*e750*/  ULDC UR8, c[0x0][0x738] ;  /* 0x0001ce0000087ab9 */ /* 0x000fe20000000800 */
[----:B------:R-:W-:Y:S01]  /*e760*/  LOP3.LUT R2, R16, UR6, RZ, 0xc0, !PT ;  /* 0x0000000610027c12 */ /* 0x000fe2000f8ec0ff */
[----:B0-----:R-:W-:Y:S01]  /*e770*/  @P3 IMAD R19, R15, R18, R10 ;  /* 0x000000120f133224 */ /* 0x001fe200078e020a */
[----:B------:R-:W-:Y:S01]  /*e780*/  IADD3 R5, -R3, RZ, RZ ;  /* 0x000000ff03057210 */ /* 0x000fe20007ffe1ff */
[----:B------:R-:W-:Y:S01]  /*e790*/  ULDC UR9, c[0x0][0x710] ;  /* 0x0001c40000097ab9 */ /* 0x000fe20000000800 */
[----:B------:R-:W-:Y:S01]  /*e7a0*/  LOP3.LUT R13, R13, UR4, RZ, 0xc0, !PT ;  /* 0x000000040d0d7c12 */ /* 0x000fe2000f8ec0ff */
[----:B------:R-:W-:Y:S02]  /*e7b0*/  IMAD R2, R3, UR5, R2 ;  /* 0x0000000503027c24 */ /* 0x000fe4000f8e0202 */
[----:B------:R-:W-:Y:S01]  /*e7c0*/  IMAD R14, R5, UR8, R14 ;  /* 0x00000008050e7c24 */ /* 0x000fe2000f8e020e */
[----:B------:R-:W-:Y:S01]  /*e7d0*/  ULDC UR8, c[0x0][0x700] ;  /* 0x0001c00000087ab9 */ /* 0x000fe20000000800 */
[----:B------:R-:W-:-:S02]  /*e7e0*/  IMAD R5, R2, UR9, R19 ;  /* 0x0000000902057c24 */ /* 0x000fc4000f8e0213 */
[----:B------:R-:W-:Y:S02]  /*e7f0*/  IMAD R14, R14, UR8, R13 ;  /* 0x000000080e0e7c24 */ /* 0x000fe4000f8e020d */
[----:B------:R-:W-:-:S03]  /*e800*/  IMAD.MOV.U32 R2, RZ, RZ, 0x1 ;  /* 0x00000001ff027424 */ /* 0x000fc600078e00ff */
[----:B------:R-:W-:Y:S02]  /*e810*/  SEL R6, R14, R5, !P3 ;  /* 0x000000050e067207 */ /* 0x000fe40005800000 */
[----:B------:R-:W-:-:S07]  /*e820*/  SEL R5, R5, R14, !P3 ;  /* 0x0000000e05057207 */ /* 0x000fce0005800000 */
.L_x_292:
[----:B------:R-:W-:Y:S05]  /*e830*/  BSYNC B1 ;  /* 0x0000000000017941 */ /* 0x000fea0003800000 */
.L_x_291:
[----:B------:R-:W-:-:S13]  /*e840*/  LOP3.LUT P1, RZ, R2, 0xff, RZ, 0xc0, !PT ;  /* 0x000000ff02ff7812 */ /* 0x000fda000782c0ff */
[----:B------:R-:W-:Y:S05]  /*e850*/  @P1 BRA `(.L_x_295) ;  /* 0xfffffff000f81947 */ /* 0x000fea000383ffff */
[----:B------:R-:W-:Y:S05]  /*e860*/  BSYNC B0 ;  /* 0x0000000000007941 */ /* 0x000fea0003800000 */
.L_x_283:
[----:B------:R-:W-:-:S03]  /*e870*/  UMOV UR8, 0xffffffff ;  /* 0xffffffff00087882 */ /* 0x000fc60000000000 */
[----:B------:R-:W-:Y:S05]  /*e880*/  BRA.DIV UR8, `(.L_x_296) ;  /* 0x0000000608507947 */ /* 0x000fea000b800000 */
[----:B------:R-:W-:-:S13]  /*e890*/  ELECT P0, URZ, PT ;  /* 0x00000000003f782f */ /* 0x000fda0003800000 */
.L_x_312:
[----:B------:R-:W-:Y:S04]  /*e8a0*/  BSSY B0, `(.L_x_297) ;  /* 0x000003e000007945 */ /* 0x000fe80003800000 */
[----:B------:R-:W-:Y:S05]  /*e8b0*/  @!P0 BRA `(.L_x_298) ;  /* 0x0000000000f08947 */ /* 0x000fea0003800000 */
[----:B------:R-:W-:-:S04]  /*e8c0*/  ULOP3.LUT UR8, UR14, 0x2, URZ, 0xfc, !UPT ;  /* 0x000000020e087892 */ /* 0x000fc8000f8efc3f */
[----:B------:R-:W-:-:S06]  /*e8d0*/  UISETP.NE.AND UP0, UPT, UR8, 0x3, UPT ;  /* 0x000000030800788c */ /* 0x000fcc000bf05270 */
[----:B------:R-:W-:-:S13]  /*e8e0*/  PLOP3.LUT P0, PT, PT, PT, UP0, 0x80, 0x0 ;  /* 0x000000000000781c */ /* 0x000fda0003f0f008 */
[----:B------:R-:W-:Y:S05]  /*e8f0*/  @!P0 BRA `(.L_x_299) ;  /* 0x0000000000048947 */ /* 0x000fea0003800000 */
[----:B------:R-:W-:Y:S01]  /*e900*/  BPT.TRAP 0x1 ;  /* 0x000000040000795c */ /* 0x000fe20000300000 */
.L_x_299:
[----:B------:R-:W0:Y:S01]  /*e910*/  S2R R3, SR_CgaCtaId ;  /* 0x0000000000037919 */ /* 0x000e220000008800 */
[----:B------:R-:W-:-:S04]  /*e920*/  MOV R2, 0x400 ;  /* 0x0000040000027802 */ /* 0x000fc80000000f00 */
[----:B0-----:R-:W-:Y:S02]  /*e930*/  LEA R3, R3, R2, 0x18 ;  /* 0x0000000203037211 */ /* 0x001fe400078ec0ff */
[----:B------:R-:W-:-:S03]  /*e940*/  SHF.L.U32 R2, R0, 0x1f, RZ ;  /* 0x0000001f00027819 */ /* 0x000fc600000006ff */
[----:B------:R-:W-:-:S05]  /*e950*/  VIADD R3, R3, 0x30 ;  /* 0x0000003003037836 */ /* 0x000fca0000000000 */
[C---:B------:R-:W-:Y:S01]  /*e960*/  LEA R7, R8.reuse, R3, 0x3 ;  /* 0x0000000308077211 */ /* 0x040fe200078e18ff */
[----:B------:R-:W-:-:S03]  /*e970*/  VIADD R8, R8, 0x1 ;  /* 0x0000000108087836 */ /* 0x000fc60000000000 */
[----:B------:R-:W0:Y:S02]  /*e980*/  SYNCS.PHASECHK.TRANS64.TRYWAIT P0, [R7+URZ], R2 ;  /* 0x00000002070075a7 */ /* 0x000e24000800017f */
[----:B------:R-:W-:-:S04]  /*e990*/  ISETP.NE.AND P1, PT, R8, 0x6, PT ;  /* 0x000000060800780c */ /* 0x000fc80003f25270 */
[----:B------:R-:W-:Y:S02]  /*e9a0*/  SEL R5, RZ, 0x1, P1 ;  /* 0x00000001ff057807 */ /* 0x000fe40000800000 */
[----:B------:R-:W-:Y:S02]  /*e9b0*/  SEL R8, R8, RZ, P1 ;  /* 0x000000ff08087207 */ /* 0x000fe40000800000 */
[----:B------:R-:W-:-:S03]  /*e9c0*/  LOP3.LUT R5, R0, R5, RZ, 0x3c, !PT ;  /* 0x0000000500057212 */ /* 0x000fc600078e3cff */
[----:B------:R-:W-:Y:S01]  /*e9d0*/  IMAD R9, R8, 0x8, R3 ;  /* 0x0000000808097824 */ /* 0x000fe200078e0203 */
[----:B------:R-:W-:Y:S01]  /*e9e0*/  SHF.L.U32 R4, R5, 0x1f, RZ ;  /* 0x0000001f05047819 */ /* 0x000fe200000006ff */
[----:B0-----:R-:W-:Y:S06]  /*e9f0*/  @!P0 BRA `(.L_x_300) ;  /* 0x0000000400188947 */ /* 0x001fec0003800000 */
.L_x_313:
[----:B------:R-:W1:Y:S01]  /*ea00*/  SYNCS.PHASECHK.TRANS64.TRYWAIT P0, [R9+URZ], R4 ;  /* 0x00000004090075a7 */ /* 0x000e62000800017f */
[----:B------:R-:W-:-:S04]  /*ea10*/  IADD3 R0, R8, 0x1, RZ ;  /* 0x0000000108007810 */ /* 0x000fc80007ffe0ff */
[----:B------:R-:W-:-:S04]  /*ea20*/  ISETP.NE.AND P1, PT, R0, 0x6, PT ;  /* 0x000000060000780c */ /* 0x000fc80003f25270 */
[----:B0-----:R-:W-:Y:S02]  /*ea30*/  SEL R2, RZ, 0x1, P1 ;  /* 0x00000001ff027807 */ /* 0x001fe40000800000 */
[----:B------:R-:W-:Y:S02]  /*ea40*/  SEL R0, R0, RZ, P1 ;  /* 0x000000ff00007207 */ /* 0x000fe40000800000 */
[----:B------:R-:W-:-:S03]  /*ea50*/  LOP3.LUT R7, R5, R2, RZ, 0x3c, !PT ;  /* 0x0000000205077212 */ /* 0x000fc600078e3cff */
[----:B------:R-:W-:Y:S01]  /*ea60*/  IMAD R6, R0, 0x8, R3 ;  /* 0x0000000800067824 */ /* 0x000fe200078e0203 */
[----:B------:R-:W-:Y:S01]  /*ea70*/  SHF.L.U32 R5, R7, 0x1f, RZ ;  /* 0x0000001f07057819 */ /* 0x000fe200000006ff */
[----:B-1----:R-:W-:Y:S06]  /*ea80*/  @!P0 BRA `(.L_x_301) ;  /* 0x0000000400088947 */ /* 0x002fec0003800000 */
.L_x_314:
[----:B------:R-:W1:Y:S01]  /*ea90*/  SYNCS.PHASECHK.TRANS64.TRYWAIT P0, [R6+URZ], R5 ;  /* 0x00000005060075a7 */ /* 0x000e62000800017f */
[----:B------:R-:W-:-:S05]  /*eaa0*/  VIADD R0, R0, 0x1 ;  /* 0x0000000100007836 */ /* 0x000fca0000000000 */
[----:B------:R-:W-:-:S04]  /*eab0*/  ISETP.NE.AND P1, PT, R0, 0x6, PT ;  /* 0x000000060000780c */ /* 0x000fc80003f25270 */
[----:B------:R-:W-:Y:S02]  /*eac0*/  SEL R2, RZ, 0x1, P1 ;  /* 0x00000001ff027807 */ /* 0x000fe40000800000 */
[----:B------:R-:W-:Y:S02]  /*ead0*/  SEL R0, R0, RZ, P1 ;  /* 0x000000ff00007207 */ /* 0x000fe40000800000 */
[----:B------:R-:W-:Y:S02]  /*eae0*/  LOP3.LUT R7, R7, R2, RZ, 0x3c, !PT ;  /* 0x0000000207077212 */ /* 0x000fe400078e3cff */
[----:B0-----:R-:W-:Y:S02]  /*eaf0*/  LEA R9, R0, R3, 0x3 ;  /* 0x0000000300097211 */ /* 0x001fe400078e18ff */
[----:B------:R-:W-:Y:S01]  /*eb00*/  SHF.L.U32 R4, R7, 0x1f, RZ ;  /* 0x0000001f07047819 */ /* 0x000fe200000006ff */
[----:B-1----:R-:W-:Y:S06]  /*eb10*/  @!P0 BRA `(.L_x_302) ;  /* 0x0000000000f88947 */ /* 0x002fec0003800000 */
.L_x_315:
[----:B------:R-:W1:Y:S01]  /*eb20*/  SYNCS.PHASECHK.TRANS64.TRYWAIT P0, [R9+URZ], R4 ;  /* 0x00000004090075a7 */ /* 0x000e62000800017f */
[----:B------:R-:W-:-:S05]  /*eb30*/  VIADD R0, R0, 0x1 ;  /* 0x0000000100007836 */ /* 0x000fca0000000000 */
[----:B------:R-:W-:-:S04]  /*eb40*/  ISETP.NE.AND P1, PT, R0, 0x6, PT ;  /* 0x000000060000780c */ /* 0x000fc80003f25270 */
[----:B------:R-:W-:Y:S02]  /*eb50*/  SEL R2, RZ, 0x1, P1 ;  /* 0x00000001ff027807 */ /* 0x000fe40000800000 */
[----:B------:R-:W-:Y:S02]  /*eb60*/  SEL R0, R0, RZ, P1 ;  /* 0x000000ff00007207 */ /* 0x000fe40000800000 */
[----:B------:R-:W-:-:S03]  /*eb70*/  LOP3.LUT R7, R7, R2, RZ, 0x3c, !PT ;  /* 0x0000000207077212 */ /* 0x000fc600078e3cff */
[----:B0-----:R-:W-:Y:S01]  /*eb80*/  IMAD R6, R0, 0x8, R3 ;  /* 0x0000000800067824 */ /* 0x001fe200078e0203 */
[----:B------:R-:W-:Y:S01]  /*eb90*/  SHF.L.U32 R5, R7, 0x1f, RZ ;  /* 0x0000001f07057819 */ /* 0x000fe200000006ff */
[----:B-1----:R-:W-:Y:S06]  /*eba0*/  @!P0 BRA `(.L_x_303) ;  /* 0x0000000000e88947 */ /* 0x002fec0003800000 */
.L_x_316:
[----:B------:R-:W1:Y:S01]  /*ebb0*/  SYNCS.PHASECHK.TRANS64.TRYWAIT P0, [R6+URZ], R5 ;  /* 0x00000005060075a7 */ /* 0x000e62000800017f */
[----:B------:R-:W-:-:S04]  /*ebc0*/  IADD3 R0, R0, 0x1, RZ ;  /* 0x0000000100007810 */ /* 0x000fc80007ffe0ff */
[----:B------:R-:W-:-:S04]  /*ebd0*/  ISETP.NE.AND P1, PT, R0, 0x6, PT ;  /* 0x000000060000780c */ /* 0x000fc80003f25270 */
[----:B------:R-:W-:Y:S02]  /*ebe0*/  SEL R2, RZ, 0x1, P1 ;  /* 0x00000001ff027807 */ /* 0x000fe40000800000 */
[----:B------:R-:W-:Y:S02]  /*ebf0*/  SEL R0, R0, RZ, P1 ;  /* 0x000000ff00007207 */ /* 0x000fe40000800000 */
[----:B------:R-:W-:Y:S01]  /*ec00*/  LOP3.LUT R2, R7, R2, RZ, 0x3c, !PT ;  /* 0x0000000207027212 */ /* 0x000fe200078e3cff */
[----:B-1----:R-:W-:Y:S06]  /*ec10*/  @!P0 BRA `(.L_x_304) ;  /* 0x0000000000e08947 */ /* 0x002fec0003800000 */
.L_x_317:
[----:B------:R-:W-:Y:S01]  /*ec20*/  IMAD R3, R0, 0x8, R3 ;  /* 0x0000000800037824 */ /* 0x000fe200078e0203 */
[----:B------:R-:W-:-:S07]  /*ec30*/  SHF.L.U32 R0, R2, 0x1f, RZ ;  /* 0x0000001f02007819 */ /* 0x000fce00000006ff */
.L_x_305:
[----:B--2---:R2:W3:Y:S02]  /*ec40*/  SYNCS.PHASECHK.TRANS64.TRYWAIT P0, [R3+URZ], R0 ;  /* 0x00000000030075a7 */ /* 0x0044e4000800017f */
[----:B---3--:R-:W-:Y:S05]  /*ec50*/  @!P0 NANOSLEEP.SYNCS 0x989680 ;  /* 0x009896800000895d */ /* 0x008fea0003900000 */
[----:B------:R-:W3:Y:S02]  /*ec60*/  @!P0 SYNCS.PHASECHK.TRANS64 P0, [R3+URZ], R0 ;  /* 0x00000000030085a7 */ /* 0x000ee4000800007f */
[----:B---3--:R-:W-:Y:S05]  /*ec70*/  @!P0 BRA `(.L_x_305) ;  /* 0xfffffffc00f08947 */ /* 0x008fea000383ffff */
.L_x_298:
[----:B------:R-:W-:Y:S05]  /*ec80*/  BSYNC B0 ;  /* 0x0000000000007941 */ /* 0x000fea0003800000 */
.L_x_297:
[----:B------:R-:W-:Y:S05]  /*ec90*/  EXIT ;  /* 0x000000000000794d */ /* 0x000fea0003800000 */
.L_x_17:
[----:B-1----:R-:W-:-:S04]  /*eca0*/  IMAD.U32 R153, RZ, RZ, UR8 ;  /* 0x00000008ff997e24 */ /* 0x002fc8000f8e00ff */
[----:B------:R1:W2:Y:S03]  /*ecb0*/  SYNCS.PHASECHK.TRANS64.TRYWAIT P0, [R153+URZ], R152 ;  /* 0x00000098990075a7 */ /* 0x0002a6000800017f */
[----:B--2---:R-:W-:Y:S05]  /*ecc0*/  @!P0 NANOSLEEP.SYNCS 0x989680 ;  /* 0x009896800000895d */ /* 0x004fea0003900000 */
[----:B------:R-:W2:Y:S02]  /*ecd0*/  @!P0 SYNCS.PHASECHK.TRANS64 P0, [R153+URZ], R152 ;  /* 0x00000098990085a7 */ /* 0x000ea4000800007f */
[----:B--2---:R-:W-:Y:S05]  /*ece0*/  @!P0 BRA `(.L_x_17) ;  /* 0xfffffffc00ec8947 */ /* 0x004fea000383ffff */
[----:B------:R-:W-:Y:S05]  /*ecf0*/  BRA `(.L_x_16) ;  /* 0xffffff2c00e07947 */ /* 0x000fea000383ffff */
.L_x_284:
[----:B------:R-:W-:Y:S01]  /*ed00*/  BSSY B1, `(.L_x_306) ;  /* 0x0000006000017945 */ /* 0x000fe20003800000 */
[----:B------:R-:W-:-:S07]  /*ed10*/  MOV R2, 0xffffffff ;  /* 0xffffffff00027802 */ /* 0x000fce0000000f00 */
[----:B------:R-:W-:Y:S05]  /*ed20*/  WARPSYNC.COLLECTIVE R2, `(.L_x_307) ;  /* 0x00000000020c7348 */ /* 0x000fea0003c00000 */
[----:B------:R-:W-:Y:S02]  /*ed30*/  ELECT P1, UR62, PT ;  /* 0x00000000003e782f */ /* 0x000fe40003820000 */
[----:B------:R-:W-:Y:S01]  /*ed40*/  MOV R2, UR62 ;  /* 0x0000003e00027c02 */ /* 0x000fe20008000f00 */
[----:B------:R-:W-:Y:S10]  /*ed50*/  ENDCOLLECTIVE ;  /* 0x000000000000791b */ /* 0x000ff40003800000 */
.L_x_307:
[----:B------:R-:W-:Y:S05]  /*ed60*/  BSYNC B1 ;  /* 0x0000000000017941 */ /* 0x000fea0003800000 */
.L_x_306:
[----:B------:R-:W-:Y:S05]  /*ed70*/  BRA `(.L_x_308) ;  /* 0xffffffec00bc7947 */ /* 0x000fea000383ffff */
.L_x_287:
[----:B-1----:R1:W2:Y:S02]  /*ed80*/  SYNCS.PHASECHK.TRANS64.TRYWAIT P1, [R13+URZ+0x30], R4 ;  /* 0x000030040d0075a7 */ /* 0x0022a4000802017f */
[----:B--2---:R-:W-:Y:S05]  /*ed90*/  @!P1 NANOSLEEP.SYNCS 0x989680 ;  /* 0x009896800000995d */ /* 0x004fea0003900000 */
[----:B------:R-:W2:Y:S02]  /*eda0*/  @!P1 SYNCS.PHASECHK.TRANS64 P1, [R13+URZ+0x30], R4 ;  /* 0x000030040d0095a7 */ /* 0x000ea4000802007f */
[----:B--2---:R-:W-:Y:S05]  /*edb0*/  @!P1 BRA `(.L_x_287) ;  /* 0xfffffffc00f09947 */ /* 0x004fea000383ffff */
[----:B------:R-:W-:Y:S05]  /*edc0*/  BRA `(.L_x_309) ;  /* 0xffffffec00fc7947 */ /* 0x000fea000383ffff */
.L_x_296:
[----:B------:R-:W-:Y:S01]  /*edd0*/  BSSY B0, `(.L_x_310) ;  /* 0x0000006000007945 */ /* 0x000fe20003800000 */
[----:B------:R-:W-:-:S07]  /*ede0*/  IMAD.MOV.U32 R2, RZ, RZ, -0x1 ;  /* 0xffffffffff027424 */ /* 0x000fce00078e00ff */
[----:B------:R-:W-:Y:S05]  /*edf0*/  WARPSYNC.COLLECTIVE R2, `(.L_x_311) ;  /* 0x00000000020c7348 */ /* 0x000fea0003c00000 */
[----:B------:R-:W-:Y:S02]  /*ee00*/  ELECT P1, UR62, PT ;  /* 0x00000000003e782f */ /* 0x000fe40003820000 */
[----:B------:R-:W-:Y:S01]  /*ee10*/  MOV R2, UR62 ;  /* 0x0000003e00027c02 */ /* 0x000fe20008000f00 */
[----:B------:R-:W-:Y:S10]  /*ee20*/  ENDCOLLECTIVE ;  /* 0x000000000000791b */ /* 0x000ff40003800000 */
.L_x_311:
[----:B------:R-:W-:Y:S05]  /*ee30*/  BSYNC B0 ;  /* 0x0000000000007941 */ /* 0x000fea0003800000 */
.L_x_310:
[----:B------:R-:W-:Y:S01]  /*ee40*/  PLOP3.LUT P0, PT, P1, PT, PT, 0x80, 0x0 ;  /* 0x000000000000781c */ /* 0x000fe20000f0f070 */
[----:B------:R-:W-:-:S12]  /*ee50*/  BRA `(.L_x_312) ;  /* 0xfffffff800907947 */ /* 0x000fd8000383ffff */
.L_x_300:
[----:B0-----:R0:W1:Y:S02]  /*ee60*/  SYNCS.PHASECHK.TRANS64.TRYWAIT P0, [R7+URZ], R2 ;  /* 0x00000002070075a7 */ /* 0x001064000800017f */
[----:B-1----:R-:W-:Y:S05]  /*ee70*/  @!P0 NANOSLEEP.SYNCS 0x989680 ;  /* 0x009896800000895d */ /* 0x002fea0003900000 */
[----:B------:R-:W1:Y:S02]  /*ee80*/  @!P0 SYNCS.PHASECHK.TRANS64 P0, [R7+URZ], R2 ;  /* 0x00000002070085a7 */ /* 0x000e64000800007f */
[----:B-1----:R-:W-:Y:S05]  /*ee90*/  @!P0 BRA `(.L_x_300) ;  /* 0xfffffffc00f08947 */ /* 0x002fea000383ffff */
[----:B------:R-:W-:Y:S05]  /*eea0*/  BRA `(.L_x_313) ;  /* 0xfffffff800d47947 */ /* 0x000fea000383ffff */
.L_x_301:
[----:B0-----:R0:W1:Y:S02]  /*eeb0*/  SYNCS.PHASECHK.TRANS64.TRYWAIT P0, [R9+URZ], R4 ;  /* 0x00000004090075a7 */ /* 0x001064000800017f */
[----:B-1----:R-:W-:Y:S05]  /*eec0*/  @!P0 NANOSLEEP.SYNCS 0x989680 ;  /* 0x009896800000895d */ /* 0x002fea0003900000 */
[----:B------:R-:W1:Y:S02]  /*eed0*/  @!P0 SYNCS.PHASECHK.TRANS64 P0, [R9+URZ], R4 ;  /* 0x00000004090085a7 */ /* 0x000e64000800007f */
[----:B-1----:R-:W-:Y:S05]  /*eee0*/  @!P0 BRA `(.L_x_301) ;  /* 0xfffffffc00f08947 */ /* 0x002fea000383ffff */
[----:B------:R-:W-:Y:S05]  /*eef0*/  BRA `(.L_x_314) ;  /* 0xfffffff800e47947 */ /* 0x000fea000383ffff */
.L_x_302:
[----:B0-----:R0:W1:Y:S02]  /*ef00*/  SYNCS.PHASECHK.TRANS64.TRYWAIT P0, [R6+URZ], R5 ;  /* 0x00000005060075a7 */ /* 0x001064000800017f */
[----:B-1----:R-:W-:Y:S05]  /*ef10*/  @!P0 NANOSLEEP.SYNCS 0x989680 ;  /* 0x009896800000895d */ /* 0x002fea0003900000 */
[----:B------:R-:W1:Y:S02]  /*ef20*/  @!P0 SYNCS.PHASECHK.TRANS64 P0, [R6+URZ], R5 ;  /* 0x00000005060085a7 */ /* 0x000e64000800007f */
[----:B-1----:R-:W-:Y:S05]  /*ef30*/  @!P0 BRA `(.L_x_302) ;  /* 0xfffffffc00f08947 */ /* 0x002fea000383ffff */
[----:B------:R-:W-:Y:S05]  /*ef40*/  BRA `(.L_x_315) ;  /* 0xfffffff800f47947 */ /* 0x000fea000383ffff */
.L_x_303:
[----:B0-----:R0:W1:Y:S02]  /*ef50*/  SYNCS.PHASECHK.TRANS64.TRYWAIT P0, [R9+URZ], R4 ;  /* 0x00000004090075a7 */ /* 0x001064000800017f */
[----:B-1----:R-:W-:Y:S05]  /*ef60*/  @!P0 NANOSLEEP.SYNCS 0x989680 ;  /* 0x009896800000895d */ /* 0x002fea0003900000 */
[----:B------:R-:W1:Y:S02]  /*ef70*/  @!P0 SYNCS.PHASECHK.TRANS64 P0, [R9+URZ], R4 ;  /* 0x00000004090085a7 */ /* 0x000e64000800007f */
[----:B-1----:R-:W-:Y:S05]  /*ef80*/  @!P0 BRA `(.L_x_303) ;  /* 0xfffffffc00f08947 */ /* 0x002fea000383ffff */
[----:B------:R-:W-:Y:S05]  /*ef90*/  BRA `(.L_x_316) ;  /* 0xfffffffc00047947 */ /* 0x000fea000383ffff */
.L_x_304:
[----:B-1----:R1:W2:Y:S02]  /*efa0*/  SYNCS.PHASECHK.TRANS64.TRYWAIT P0, [R6+URZ], R5 ;  /* 0x00000005060075a7 */ /* 0x0022a4000800017f */
[----:B--2---:R-:W-:Y:S05]  /*efb0*/  @!P0 NANOSLEEP.SYNCS 0x989680 ;  /* 0x009896800000895d */ /* 0x004fea0003900000 */
[----:B------:R-:W2:Y:S02]  /*efc0*/  @!P0 SYNCS.PHASECHK.TRANS64 P0, [R6+URZ], R5 ;  /* 0x00000005060085a7 */ /* 0x000ea4000800007f */
[----:B--2---:R-:W-:Y:S05]  /*efd0*/  @!P0 BRA `(.L_x_304) ;  /* 0xfffffffc00f08947 */ /* 0x004fea000383ffff */
[----:B------:R-:W-:Y:S05]  /*efe0*/  BRA `(.L_x_317) ;  /* 0xfffffffc000c7947 */ /* 0x000fea000383ffff */
.L_x_318:
[----:B------:R-:W-:-:S00]  /*eff0*/  BRA `(.L_x_318) ;  /* 0xfffffffc00fc7947 */ /* 0x000fc0000383ffff */
[----:B------:R-:W-:-:S00]  /*f000*/  NOP ;  /* 0x0000000000007918 */ /* 0x000fc00000000000 */
[----:B------:R-:W-:-:S00]  /*f010*/  NOP ;  /* 0x0000000000007918 */ /* 0x000fc00000000000 */
[----:B------:R-:W-:-:S00]  /*f020*/  NOP ;  /* 0x0000000000007918 */ /* 0x000fc00000000000 */
[----:B------:R-:W-:-:S00]  /*f030*/  NOP ;  /* 0x0000000000007918 */ /* 0x000fc00000000000 */
[----:B------:R-:W-:-:S00]  /*f040*/  NOP ;  /* 0x0000000000007918 */ /* 0x000fc00000000000 */
[----:B------:R-:W-:-:S00]  /*f050*/  NOP ;  /* 0x0000000000007918 */ /* 0x000fc00000000000 */
[----:B------:R-:W-:-:S00]  /*f060*/  NOP ;  /* 0x0000000000007918 */ /* 0x000fc00000000000 */
[----:B------:R-:W-:-:S00]  /*f070*/  NOP ;  /* 0x0000000000007918 */ /* 0x000fc00000000000 */
.L_x_319:


//--------------------- .nv.shared._ZN7cutlass13device_kernelINS_4gemm6kernel13GemmUniversalIN4cute5tupleIJiiiiEEENS1_10collective13CollectiveMmaINS1_43MainloopSm90TmaGmmaWarpSpecializedSparseFP8ILi6ENS5_IJNS4_1CILi1EEESB_SB_EEENS1_35KernelTmaWarpSpecializedCooperativeEEENS5_IJNSA_ILi256EEENSA_ILi128EEESG_EEENS_12float_e4m3_tENS5_IJNS4_6LayoutINS5_IJiNS5_IJNSA_ILi2EEEiEEEiEEENS5_IJlNS5_IJSB_SK_EEElEEEEENSJ_INS5_IJNS5_IJNSA_ILi64EEEiEEENS5_IJSG_iEEEiEEENS5_IJNS5_IJSG_NSA_ILi8192EEEEEENS5_IJSB_lEEElEEEEEEEESI_NS5_IJlSB_lEEENS4_8TiledMMAINS4_8MMA_AtomIJNS4_4SM904GMMA6SPARSE32GMMA_64x128x64_F32E4M3E4M3_SS_TNILNS14_7ScaleInE1ELS17_1ELNS14_9SparseSelE0EEEEEENSJ_INS5_IJSK_SB_SB_EEENS5_IJSB_NSA_ILi0EEES1C_EEEEENS5_IJNS4_10UnderscoreES1F_S1F_EEEEENS4_13SM90_TMA_LOADENS4_14ComposedLayoutINS4_7SwizzleILi2ELi4ELi3EEENS4_25smem_sparse_ptr_flag_bitsILi2ELi8EEENSJ_INS5_IJNS5_IJSB_NSA_ILi8EEEEEENS5_IJSK_SQ_EEEEEENS5_IJNS5_IJS1C_SG_EEESN_EEEEEEEvNS4_8identityES1I_NS1J_INS1K_ILi3ELi4ELi3EEENS4_18smem_ptr_flag_bitsILi8EEENSJ_INS5_IJS1O_SG_EEENS5_IJSG_SB_EEEEEEEvS1W_EENS_8epilogue10collective6detail29Sm90TmaWarpSpecializedAdapterINS26_15DefaultEpilogueIfNS5_IJSB_llEEES2A_NS25_6thread17LinearCombinationIfLi1EffLNS2B_9ScaleType4KindE0ELNS_15FloatRoundStyleE2EfEENS1_15EpilogueDefaultEEEEEvvEEEEvNT_6ParamsE --------------------------
	.section	.nv.shared._ZN7cutlass13device_kernelINS_4gemm6kernel13GemmUniversalIN4cute5tupleIJiiiiEEENS1_10collective13CollectiveMmaINS1_43MainloopSm90TmaGmmaWarpSpecializedSparseFP8ILi6ENS5_IJNS4_1CILi1EEESB_SB_EEENS1_35KernelTmaWarpSpecializedCooperativeEEENS5_IJNSA_ILi256EEENSA_ILi128EEESG_EEENS_12float_e4m3_tENS5_IJNS4_6LayoutINS5_IJiNS5_IJNSA_ILi2EEEiEEEiEEENS5_IJlNS5_IJSB_SK_EEElEEEEENSJ_INS5_IJNS5_IJNSA_ILi64EEEiEEENS5_IJSG_iEEEiEEENS5_IJNS5_IJSG_NSA_ILi8192EEEEEENS5_IJSB_lEEElEEEEEEEESI_NS5_IJlSB_lEEENS4_8TiledMMAINS4_8MMA_AtomIJNS4_4SM904GMMA6SPARSE32GMMA_64x128x64_F32E4M3E4M3_SS_TNILNS14_7ScaleInE1ELS17_1ELNS14_9SparseSelE0EEEEEENSJ_INS5_IJSK_SB_SB_EEENS5_IJSB_NSA_ILi0EEES1C_EEEEENS5_IJNS4_10UnderscoreES1F_S1F_EEEEENS4_13SM90_TMA_LOADENS4_14ComposedLayoutINS4_7SwizzleILi2ELi4ELi3EEENS4_25smem_sparse_ptr_flag_bitsILi2ELi8EEENSJ_INS5_IJNS5_IJSB_NSA_ILi8EEEEEENS5_IJSK_SQ_EEEEEENS5_IJNS5_IJS1C_SG_EEESN_EEEEEEEvNS4_8identityES1I_NS1J_INS1K_ILi3ELi4ELi3EEENS4_18smem_ptr_flag_bitsILi8EEENSJ_INS5_IJS1O_SG_EEENS5_IJSG_SB_EEEEEEEvS1W_EENS_8epilogue10collective6detail29Sm90TmaWarpSpecializedAdapterINS26_15DefaultEpilogueIfNS5_IJSB_llEEES2A_NS25_6thread17LinearCombinationIfLi1EffLNS2B_9ScaleType4KindE0ELNS_15FloatRoundStyleE2EfEENS1_15EpilogueDefaultEEEEEvvEEEEvNT_6ParamsE,"aw",@nobits
	.sectionflags	@""
	.align	16
	.zero		1024


//--------------------- .nv.shared.reserved.0     --------------------------
	.section	.nv.shared.reserved.0,"aw",@nobits
	.weak		__nv_reservedSMEM_offset_0_alias
	.size		__nv_reservedSMEM_offset_0_alias, 0, 0
	.other		__nv_reservedSMEM_offset_0_alias,@"STO_CUDA_RESERVED_SHARED STV_DEFAULT"
__nv_reservedSMEM_offset_0_alias:
	.zero		0


//--------------------- .nv.global                --------------------------
	.section	.nv.global,"aw",@nobits
.nv.global:
	.type		_ZN39_INTERNAL_2bbd903a_4_k_cu_d5ff59e1_27944cute1_E,@object
	.size		_ZN39_INTERNAL_2bbd903a_4_k_cu_d5ff59e1_27944cute1_E,(_ZN39_INTERNAL_2bbd903a_4_k_cu_d5ff59e1_27944cuda3std3__45__cpo6cbeginE - _ZN39_INTERNAL_2bbd903a_4_k_cu_d5ff59e1_27944cute1_E)
_ZN39_INTERNAL_2bbd903a_4_k_cu_d5ff59e1_27944cute1_E:
	.zero		1
	.type		_ZN39_INTERNAL_2bbd903a_4_k_cu_d5ff59e1_27944cuda3std3__45__cpo6cbeginE,@object
	.size		_ZN39_INTERNAL_2bbd903a_4_k_cu_d5ff59e1_27944cuda3std3__45__cpo6cbeginE,(_ZN39_INTERNAL_2bbd903a_4_k_cu_d5ff59e1_27944cuda3std3__48in_placeE - _ZN39_INTERNAL_2bbd903a_4_k_cu_d5ff59e1_27944cuda3std3__45__cpo6cbeginE)
_ZN39_INTERNAL_2bbd903a_4_k_cu_d5ff59e1_27944cuda3std3__45__cpo6cbeginE:
	.zero		1
	.type		_ZN39_INTERNAL_2bbd903a_4_k_cu_d5ff59e1_27944cuda3std3__48in_placeE,@object
	.size		_ZN39_INTERNAL_2bbd903a_4_k_cu_d5ff59e1_27944cuda3std3__48in_placeE,(_ZN39_INTERNAL_2bbd903a_4_k_cu_d5ff59e1_27944cuda3std6ranges3__45__cpo9iter_moveE - _ZN39_INTERNAL_2bbd903a_4_k_cu_d5ff59e1_27944cuda3std3__48in_placeE)
_ZN39_INTERNAL_2bbd903a_4_k_cu_d5ff59e1_27944cuda3std3__48in_placeE:
	.zero		1
	.type		_ZN39_INTERNAL_2bbd903a_4_k_cu_d5ff59e1_27944cuda3std6ranges3__45__cpo9iter_moveE,@object
	.size		_ZN39_INTERNAL_2bbd903a_4_k_cu_d5ff59e1_27944cuda3std6ranges3__45__cpo9iter_moveE,(_ZN39_INTERNAL_2bbd903a_4_k_cu_d5ff59e1_27944cuda3std3__45__cpo5beginE - _ZN39_INTERNAL_2bbd903a_4_k_cu_d5ff59e1_27944cuda3std6ranges3__45__cpo9iter_moveE)
_ZN39_INTERNAL_2bbd903a_4_k_cu_d5ff59e1_27944cuda3std6ranges3__45__cpo9iter_moveE:
	.zero		1
	.type		_ZN39_INTERNAL_2bbd903a_4_k_cu_d5ff59e1_27944cuda3std3__45__cpo5beginE,@object
	.size		_ZN39_INTERNAL_2bbd903a_4_k_cu_d5ff59e1_27944cuda3std3__45__cpo5beginE,(_ZN39_INTERNAL_2bbd903a_4_k_cu_d5ff59e1_27944cuda3std3__441_GLOBAL__N__2bbd903a_4_k_cu_d5ff59e1_27946ignoreE - _ZN39_INTERNAL_2bbd903a_4_k_cu_d5ff59e1_27944cuda3std3__45__cpo5beginE)
_ZN39_INTERNAL_2bbd903a_4_k_cu_d5ff59e1_27944cuda3std3__45__cpo5beginE:
	.zero		1
	.type		_ZN39_INTERNAL_2bbd903a_4_k_cu_d5ff59e1_27944cuda3std3__441_GLOBAL__N__2bbd903a_4_k_cu_d5ff59e1_27946ignoreE,@object
	.size		_ZN39_INTERNAL_2bbd903a_4_k_cu_d5ff59e1_27944cuda3std3__441_GLOBAL__N__2bbd903a_4_k_cu_d5ff59e1_27946ignoreE,(_ZN39_INTERNAL_2bbd903a_4_k_cu_d5ff59e1_27944cute7productE - _ZN39_INTERNAL_2bbd903a_4_k_cu_d5ff59e1_27944cuda3std3__441_GLOBAL__N__2bbd903a_4_k_cu_d5ff59e1_27946ignoreE)
_ZN39_INTERNAL_2bbd903a_4_k_cu_d5ff59e1_27944cuda3std3__441_GLOBAL__N__2bbd903a_4_k_cu_d5ff59e1_27946ignoreE:
	.zero		1
	.type		_ZN39_INTERNAL_2bbd903a_4_k_cu_d5ff59e1_27944cute7productE,@object
	.size		_ZN39_INTERNAL_2bbd903a_4_k_cu_d5ff59e1_27944cute7productE,(_ZN39_INTERNAL_2bbd903a_4_k_cu_d5ff59e1_27944cuda3std3__45__cpo3endE - _ZN39_INTERNAL_2bbd903a_4_k_cu_d5ff59e1_27944cute7productE)
_ZN39_INTERNAL_2bbd903a_4_k_cu_d5ff59e1_27944cute7productE:
	.zero		1
	.type		_ZN39_INTERNAL_2bbd903a_4_k_cu_d5ff59e1_27944cuda3std3__45__cpo3endE,@object
	.size		_ZN39_INTERNAL_2bbd903a_4_k_cu_d5ff59e1_27944cuda3std3__45__cpo3endE,(_ZN39_INTERNAL_2bbd903a_4_k_cu_d5ff59e1_27944cuda3std3__419piecewise_constructE - _ZN39_INTERNAL_2bbd903a_4_k_cu_d5ff59e1_27944cuda3std3__45__cpo3endE)
_ZN39_INTERNAL_2bbd903a_4_k_cu_d5ff59e1_27944cuda3std3__45__cpo3endE:
	.zero		1
	.type		_ZN39_INTERNAL_2bbd903a_4_k_cu_d5ff59e1_27944cuda3std3__419piecewise_constructE,@object
	.size		_ZN39_INTERNAL_2bbd903a_4_k_cu_d5ff59e1_27944cuda3std3__419piecewise_constructE,(_ZN39_INTERNAL_2bbd903a_4_k_cu_d5ff59e1_27944cuda3std3__45__cpo4cendE - _ZN39_INTERNAL_2bbd903a_4_k_cu_d5ff59e1_27944cuda3std3__419piecewise_constructE)
_ZN39_INTERNAL_2bbd903a_4_k_cu_d5ff59e1_27944cuda3std3__419piecewise_constructE:
	.zero		1
	.type		_ZN39_INTERNAL_2bbd903a_4_k_cu_d5ff59e1_27944cuda3std3__45__cpo4cendE,@object
	.size		_ZN39_INTERNAL_2bbd903a_4_k_cu_d5ff59e1_27944cuda3std3__45__cpo4cendE,(_ZN39_INTERNAL_2bbd903a_4_k_cu_d5ff59e1_27944cuda3std6ranges3__45__cpo4swapE - _ZN39_INTERNAL_2bbd903a_4_k_cu_d5ff59e1_27944cuda3std3__45__cpo4cendE)
_ZN39_INTERNAL_2bbd903a_4_k_cu_d5ff59e1_27944cuda3std3__45__cpo4cendE:
	.zero		1
	.type		_ZN39_INTERNAL_2bbd903a_4_k_cu_d5ff59e1_27944cuda3std6ranges3__45__cpo4swapE,@object
	.size		_ZN39_INTERNAL_2bbd903a_4_k_cu_d5ff59e1_27944cuda3std6ranges3__45__cpo4swapE,(.L_7 - _ZN39_INTERNAL_2bbd903a_4_k_cu_d5ff59e1_27944cuda3std6ranges3__45__cpo4swapE)
_ZN39_INTERNAL_2bbd903a_4_k_cu_d5ff59e1_27944cuda3std6ranges3__45__cpo4swapE:
	.zero		1
.L_7:


//--------------------- .nv.constant0._ZN7cutlass13device_kernelINS_4gemm6kernel13GemmUniversalIN4cute5tupleIJiiiiEEENS1_10collective13CollectiveMmaINS1_43MainloopSm90TmaGmmaWarpSpecializedSparseFP8ILi6ENS5_IJNS4_1CILi1EEESB_SB_EEENS1_35KernelTmaWarpSpecializedCooperativeEEENS5_IJNSA_ILi256EEENSA_ILi128EEESG_EEENS_12float_e4m3_tENS5_IJNS4_6LayoutINS5_IJiNS5_IJNSA_ILi2EEEiEEEiEEENS5_IJlNS5_IJSB_SK_EEElEEEEENSJ_INS5_IJNS5_IJNSA_ILi64EEEiEEENS5_IJSG_iEEEiEEENS5_IJNS5_IJSG_NSA_ILi8192EEEEEENS5_IJSB_lEEElEEEEEEEESI_NS5_IJlSB_lEEENS4_8TiledMMAINS4_8MMA_AtomIJNS4_4SM904GMMA6SPARSE32GMMA_64x128x64_F32E4M3E4M3_SS_TNILNS14_7ScaleInE1ELS17_1ELNS14_9SparseSelE0EEEEEENSJ_INS5_IJSK_SB_SB_EEENS5_IJSB_NSA_ILi0EEES1C_EEEEENS5_IJNS4_10UnderscoreES1F_S1F_EEEEENS4_13SM90_TMA_LOADENS4_14ComposedLayoutINS4_7SwizzleILi2ELi4ELi3EEENS4_25smem_sparse_ptr_flag_bitsILi2ELi8EEENSJ_INS5_IJNS5_IJSB_NSA_ILi8EEEEEENS5_IJSK_SQ_EEEEEENS5_IJNS5_IJS1C_SG_EEESN_EEEEEEEvNS4_8identityES1I_NS1J_INS1K_ILi3ELi4ELi3EEENS4_18smem_ptr_flag_bitsILi8EEENSJ_INS5_IJS1O_SG_EEENS5_IJSG_SB_EEEEEEEvS1W_EENS_8epilogue10collective6detail29Sm90TmaWarpSpecializedAdapterINS26_15DefaultEpilogueIfNS5_IJSB_llEEES2A_NS25_6thread17LinearCombinationIfLi1EffLNS2B_9ScaleType4KindE0ELNS_15FloatRoundStyleE2EfEENS1_15EpilogueDefaultEEEEEvvEEEEvNT_6ParamsE --------------------------
	.section	.nv.constant0._ZN7cutlass13device_kernelINS_4gemm6kernel13GemmUniversalIN4cute5tupleIJiiiiEEENS1_10collective13CollectiveMmaINS1_43MainloopSm90TmaGmmaWarpSpecializedSparseFP8ILi6ENS5_IJNS4_1CILi1EEESB_SB_EEENS1_35KernelTmaWarpSpecializedCooperativeEEENS5_IJNSA_ILi256EEENSA_ILi128EEESG_EEENS_12float_e4m3_tENS5_IJNS4_6LayoutINS5_IJiNS5_IJNSA_ILi2EEEiEEEiEEENS5_IJlNS5_IJSB_SK_EEElEEEEENSJ_INS5_IJNS5_IJNSA_ILi64EEEiEEENS5_IJSG_iEEEiEEENS5_IJNS5_IJSG_NSA_ILi8192EEEEEENS5_IJSB_lEEElEEEEEEEESI_NS5_IJlSB_lEEENS4_8TiledMMAINS4_8MMA_AtomIJNS4_4SM904GMMA6SPARSE32GMMA_64x128x64_F32E4M3E4M3_SS_TNILNS14_7ScaleInE1ELS17_1ELNS14_9SparseSelE0EEEEEENSJ_INS5_IJSK_SB_SB_EEENS5_IJSB_NSA_ILi0EEES1C_EEEEENS5_IJNS4_10UnderscoreES1F_S1F_EEEEENS4_13SM90_TMA_LOADENS4_14ComposedLayoutINS4_7SwizzleILi2ELi4ELi3EEENS4_25smem_sparse_ptr_flag_bitsILi2ELi8EEENSJ_INS5_IJNS5_IJSB_NSA_ILi8EEEEEENS5_IJSK_SQ_EEEEEENS5_IJNS5_IJS1C_SG_EEESN_EEEEEEEvNS4_8identityES1I_NS1J_INS1K_ILi3ELi4ELi3EEENS4_18smem_ptr_flag_bitsILi8EEENSJ_INS5_IJS1O_SG_EEENS5_IJSG_SB_EEEEEEEvS1W_EENS_8epilogue10collective6detail29Sm90TmaWarpSpecializedAdapterINS26_15DefaultEpilogueIfNS5_IJSB_llEEES2A_NS25_6thread17LinearCombinationIfLi1EffLNS2B_9ScaleType4KindE0ELNS_15FloatRoundStyleE2EfEENS1_15EpilogueDefaultEEEEEvvEEEEvNT_6ParamsE,"a",@progbits
	.sectionflags	@""
	.align	4
.nv.constant0._ZN7cutlass13device_kernelINS_4gemm6kernel13GemmUniversalIN4cute5tupleIJiiiiEEENS1_10collective13CollectiveMmaINS1_43MainloopSm90TmaGmmaWarpSpecializedSparseFP8ILi6ENS5_IJNS4_1CILi1EEESB_SB_EEENS1_35KernelTmaWarpSpecializedCooperativeEEENS5_IJNSA_ILi256EEENSA_ILi128EEESG_EEENS_12float_e4m3_tENS5_IJNS4_6LayoutINS5_IJiNS5_IJNSA_ILi2EEEiEEEiEEENS5_IJlNS5_IJSB_SK_EEElEEEEENSJ_INS5_IJNS5_IJNSA_ILi64EEEiEEENS5_IJSG_iEEEiEEENS5_IJNS5_IJSG_NSA_ILi8192EEEEEENS5_IJSB_lEEElEEEEEEEESI_NS5_IJlSB_lEEENS4_8TiledMMAINS4_8MMA_AtomIJNS4_4SM904GMMA6SPARSE32GMMA_64x128x64_F32E4M3E4M3_SS_TNILNS14_7ScaleInE1ELS17_1ELNS14_9SparseSelE0EEEEEENSJ_INS5_IJSK_SB_SB_EEENS5_IJSB_NSA_ILi0EEES1C_EEEEENS5_IJNS4_10UnderscoreES1F_S1F_EEEEENS4_13SM90_TMA_LOADENS4_14ComposedLayoutINS4_7SwizzleILi2ELi4ELi3EEENS4_25smem_sparse_ptr_flag_bitsILi2ELi8EEENSJ_INS5_IJNS5_IJSB_NSA_ILi8EEEEEENS5_IJSK_SQ_EEEEEENS5_IJNS5_IJS1C_SG_EEESN_EEEEEEEvNS4_8identityES1I_NS1J_INS1K_ILi3ELi4ELi3EEENS4_18smem_ptr_flag_bitsILi8EEENSJ_INS5_IJS1O_SG_EEENS5_IJSG_SB_EEEEEEEvS1W_EENS_8epilogue10collective6detail29Sm90TmaWarpSpecializedAdapterINS26_15DefaultEpilogueIfNS5_IJSB_llEEES2A_NS25_6thread17LinearCombinationIfLi1EffLNS2B_9ScaleType4KindE0ELNS_15FloatRoundStyleE2EfEENS1_15EpilogueDefaultEEEEEvvEEEEvNT_6ParamsE:
	.zero		1920


//--------------------- SYMBOLS --------------------------

	.type		.nv.reservedSmem.offset0,@object
	.size		.nv.reservedSmem.offset0,0x4
